	.target	sm_100a

	.elftype	@"ET_EXEC"


//--------------------- .note.nv.tkinfo           --------------------------
	.section	.note.nv.tkinfo,"",@"SHT_NOTE"
	.sectionflags	@"SHF_NOTE_NV_TKINFO"
	.tkinfo
        /*0018*/ 	.word	0x00000002
        /*0030*/ 	.string	""
        /*0030*/ 	.string	"ptxas"
        /*0030*/ 	.string	"Cuda compilation tools, release 13.0, V13.0.88"
        /*0030*/ 	.string	"Build cuda_13.0.r13.0/compiler.36424714_0"
        /*0030*/ 	.string	"-arch sm_100a -m 64 "



//--------------------- .note.nv.cuinfo           --------------------------
	.section	.note.nv.cuinfo,"",@"SHT_NOTE"
	.sectionflags	@"SHF_NOTE_NV_CUINFO"
        /*0018*/ 	.short	0x0002
        /*001a*/ 	.short	0x0064
        /*001c*/ 	.short	0x0082
	.zero		2


//--------------------- .nv.info                  --------------------------
	.section	.nv.info,"",@"SHT_CUDA_INFO"
	.align	4


	//----- nvinfo : EIATTR_REGCOUNT
	.align		4
        /*0000*/ 	.byte	0x04, 0x2f
        /*0002*/ 	.short	(.L_19 - .L_18)
	.align		4
.L_18:
        /*0004*/ 	.word	index@(_ZN7cutlass13device_kernelINS_4gemm6kernel13GemmUniversalIN4cute5tupleIJiiiiEEENS1_10collective13CollectiveMmaINS1_35MainloopSm100TmaUmmaWarpSpecializedILi4ELi2ELi4ENS5_IJNS4_1CILi1EEENSA_ILi2EEESB_EEEEENS5_IJNSA_ILi128EEESF_SF_EEENS_12float_e5m2_tENS5_IJlSB_lEEESH_SI_NS4_8TiledMMAINS4_8MMA_AtomIJNS4_10MMA_TraitsINS4_19SM100_MMA_F8F6F4_SSEJSH_SH_fSF_SF_NS4_17integral_constantINS4_4UMMA5MajorELSP_0EEESQ_NSN_INSO_7ScaleInELSR_0EEESS_EEEEEENS4_6LayoutINS5_IJSB_SB_SB_EEENS5_IJNSA_ILi0EEESX_SX_EEEEENS5_IJNS4_10UnderscoreES10_S10_EEEEENS4_23SM90_TMA_LOAD_MULTICASTENS4_14ComposedLayoutINS4_7SwizzleILi3ELi4ELi3EEENS4_18smem_ptr_flag_bitsILi8EEENSV_INS5_IJNSA_ILi8EEESF_EEENS5_IJSF_SB_EEEEEEEvNS4_8identityENS4_13SM90_TMA_LOADES1D_vS1E_EENS_8epilogue10collective18CollectiveEpilogueINS1H_23Sm100TmaWarpSpecializedILi2ELi2ELi64ELb0ELb0EEEJSG_NS5_IJNSV_ISF_SB_EENSV_INSA_ILi64EEESB_EEEEESH_SI_SH_SI_NS1H_6fusion15FusionCallbacksIS1L_NS1Q_17LinearCombinationISH_fSH_fLNS_15FloatRoundStyleE2EEESG_S1P_JEEENS4_5SM1004TMEM4LOAD26SM100_TMEM_LOAD_32dp32b64xES1F_NS14_INS15_ILi2ELi4ELi3EEES18_NSV_INS5_IJS19_S1N_EEENS5_IJS1N_SB_EEEEEEENS4_39AutoVectorizingCopyWithAssumedAlignmentILi128EEENS4_14SM90_TMA_STOREES24_S26_S26_EEEvvEEEEvNT_6ParamsE)
        /*0008*/ 	.word	0x000000cf


	//----- nvinfo : EIATTR_FRAME_SIZE
	.align		4
.L_19:
        /*000c*/ 	.byte	0x04, 0x11
        /*000e*/ 	.short	(.L_21 - .L_20)
	.align		4
.L_20:
        /*0010*/ 	.word	index@($__internal_2_$__cuda_sm10x_tcgen05_guardrail_trap_unallocated_columns_being_dealloced)
        /*0014*/ 	.word	0x00000000


	//----- nvinfo : EIATTR_FRAME_SIZE
	.align		4
.L_21:
        /*0018*/ 	.byte	0x04, 0x11
        /*001a*/ 	.short	(.L_23 - .L_22)
	.align		4
.L_22:
        /*001c*/ 	.word	index@($__internal_1_$__cuda_sm10x_tcgen05_guardrail_trap_phase_invalid_during_alloc)
        /*0020*/ 	.word	0x00000000


	//----- nvinfo : EIATTR_FRAME_SIZE
	.align		4
.L_23:
        /*0024*/ 	.byte	0x04, 0x11
        /*0026*/ 	.short	(.L_25 - .L_24)
	.align		4
.L_24:
        /*0028*/ 	.word	index@($__internal_0_$__cuda_sm10x_tcgen05_guardrail_trap_col_being_dealloced_not_returned_by_alloc)
        /*002c*/ 	.word	0x00000000


	//----- nvinfo : EIATTR_FRAME_SIZE
	.align		4
.L_25:
        /*0030*/ 	.byte	0x04, 0x11
        /*0032*/ 	.short	(.L_27 - .L_26)
	.align		4
.L_26:
        /*0034*/ 	.word	index@(_ZN7cutlass13device_kernelINS_4gemm6kernel13GemmUniversalIN4cute5tupleIJiiiiEEENS1_10collective13CollectiveMmaINS1_35MainloopSm100TmaUmmaWarpSpecializedILi4ELi2ELi4ENS5_IJNS4_1CILi1EEENSA_ILi2EEESB_EEEEENS5_IJNSA_ILi128EEESF_SF_EEENS_12float_e5m2_tENS5_IJlSB_lEEESH_SI_NS4_8TiledMMAINS4_8MMA_AtomIJNS4_10MMA_TraitsINS4_19SM100_MMA_F8F6F4_SSEJSH_SH_fSF_SF_NS4_17integral_constantINS4_4UMMA5MajorELSP_0EEESQ_NSN_INSO_7ScaleInELSR_0EEESS_EEEEEENS4_6LayoutINS5_IJSB_SB_SB_EEENS5_IJNSA_ILi0EEESX_SX_EEEEENS5_IJNS4_10UnderscoreES10_S10_EEEEENS4_23SM90_TMA_LOAD_MULTICASTENS4_14ComposedLayoutINS4_7SwizzleILi3ELi4ELi3EEENS4_18smem_ptr_flag_bitsILi8EEENSV_INS5_IJNSA_ILi8EEESF_EEENS5_IJSF_SB_EEEEEEEvNS4_8identityENS4_13SM90_TMA_LOADES1D_vS1E_EENS_8epilogue10collective18CollectiveEpilogueINS1H_23Sm100TmaWarpSpecializedILi2ELi2ELi64ELb0ELb0EEEJSG_NS5_IJNSV_ISF_SB_EENSV_INSA_ILi64EEESB_EEEEESH_SI_SH_SI_NS1H_6fusion15FusionCallbacksIS1L_NS1Q_17LinearCombinationISH_fSH_fLNS_15FloatRoundStyleE2EEESG_S1P_JEEENS4_5SM1004TMEM4LOAD26SM100_TMEM_LOAD_32dp32b64xES1F_NS14_INS15_ILi2ELi4ELi3EEES18_NSV_INS5_IJS19_S1N_EEENS5_IJS1N_SB_EEEEEEENS4_39AutoVectorizingCopyWithAssumedAlignmentILi128EEENS4_14SM90_TMA_STOREES24_S26_S26_EEEvvEEEEvNT_6ParamsE)
        /*0038*/ 	.word	0x00000000


	//----- nvinfo : EIATTR_MIN_STACK_SIZE
	.align		4
.L_27:
        /*003c*/ 	.byte	0x04, 0x12
        /*003e*/ 	.short	(.L_29 - .L_28)
	.align		4
.L_28:
        /*0040*/ 	.word	index@(_ZN7cutlass13device_kernelINS_4gemm6kernel13GemmUniversalIN4cute5tupleIJiiiiEEENS1_10collective13CollectiveMmaINS1_35MainloopSm100TmaUmmaWarpSpecializedILi4ELi2ELi4ENS5_IJNS4_1CILi1EEENSA_ILi2EEESB_EEEEENS5_IJNSA_ILi128EEESF_SF_EEENS_12float_e5m2_tENS5_IJlSB_lEEESH_SI_NS4_8TiledMMAINS4_8MMA_AtomIJNS4_10MMA_TraitsINS4_19SM100_MMA_F8F6F4_SSEJSH_SH_fSF_SF_NS4_17integral_constantINS4_4UMMA5MajorELSP_0EEESQ_NSN_INSO_7ScaleInELSR_0EEESS_EEEEEENS4_6LayoutINS5_IJSB_SB_SB_EEENS5_IJNSA_ILi0EEESX_SX_EEEEENS5_IJNS4_10UnderscoreES10_S10_EEEEENS4_23SM90_TMA_LOAD_MULTICASTENS4_14ComposedLayoutINS4_7SwizzleILi3ELi4ELi3EEENS4_18smem_ptr_flag_bitsILi8EEENSV_INS5_IJNSA_ILi8EEESF_EEENS5_IJSF_SB_EEEEEEEvNS4_8identityENS4_13SM90_TMA_LOADES1D_vS1E_EENS_8epilogue10collective18CollectiveEpilogueINS1H_23Sm100TmaWarpSpecializedILi2ELi2ELi64ELb0ELb0EEEJSG_NS5_IJNSV_ISF_SB_EENSV_INSA_ILi64EEESB_EEEEESH_SI_SH_SI_NS1H_6fusion15FusionCallbacksIS1L_NS1Q_17LinearCombinationISH_fSH_fLNS_15FloatRoundStyleE2EEESG_S1P_JEEENS4_5SM1004TMEM4LOAD26SM100_TMEM_LOAD_32dp32b64xES1F_NS14_INS15_ILi2ELi4ELi3EEES18_NSV_INS5_IJS19_S1N_EEENS5_IJS1N_SB_EEEEEEENS4_39AutoVectorizingCopyWithAssumedAlignmentILi128EEENS4_14SM90_TMA_STOREES24_S26_S26_EEEvvEEEEvNT_6ParamsE)
        /*0044*/ 	.word	0x00000000
.L_29:


//--------------------- .nv.compat                --------------------------
	.section	.nv.compat,"",@"SHT_CUDA_COMPAT_INFO"
	.align	4
        /*0000*/ 	.byte	0x02, 0x09, 0x01, 0x00, 0x02, 0x02, 0x02, 0x00, 0x02, 0x05, 0x05, 0x00, 0x03, 0x07, 0x01, 0x01
        /*0010*/ 	.byte	0x02, 0x03, 0x01, 0x00, 0x02, 0x06, 0x01, 0x00, 0x04, 0x0b, 0x08, 0x00, 0x09, 0x00, 0x00, 0x00
        /*0020*/ 	.byte	0x00, 0x00, 0x00, 0x00


//--------------------- .nv.info._ZN7cutlass13device_kernelINS_4gemm6kernel13GemmUniversalIN4cute5tupleIJiiiiEEENS1_10collective13CollectiveMmaINS1_35MainloopSm100TmaUmmaWarpSpecializedILi4ELi2ELi4ENS5_IJNS4_1CILi1EEENSA_ILi2EEESB_EEEEENS5_IJNSA_ILi128EEESF_SF_EEENS_12float_e5m2_tENS5_IJlSB_lEEESH_SI_NS4_8TiledMMAINS4_8MMA_AtomIJNS4_10MMA_TraitsINS4_19SM100_MMA_F8F6F4_SSEJSH_SH_fSF_SF_NS4_17integral_constantINS4_4UMMA5MajorELSP_0EEESQ_NSN_INSO_7ScaleInELSR_0EEESS_EEEEEENS4_6LayoutINS5_IJSB_SB_SB_EEENS5_IJNSA_ILi0EEESX_SX_EEEEENS5_IJNS4_10UnderscoreES10_S10_EEEEENS4_23SM90_TMA_LOAD_MULTICASTENS4_14ComposedLayoutINS4_7SwizzleILi3ELi4ELi3EEENS4_18smem_ptr_flag_bitsILi8EEENSV_INS5_IJNSA_ILi8EEESF_EEENS5_IJSF_SB_EEEEEEEvNS4_8identityENS4_13SM90_TMA_LOADES1D_vS1E_EENS_8epilogue10collective18CollectiveEpilogueINS1H_23Sm100TmaWarpSpecializedILi2ELi2ELi64ELb0ELb0EEEJSG_NS5_IJNSV_ISF_SB_EENSV_INSA_ILi64EEESB_EEEEESH_SI_SH_SI_NS1H_6fusion15FusionCallbacksIS1L_NS1Q_17LinearCombinationISH_fSH_fLNS_15FloatRoundStyleE2EEESG_S1P_JEEENS4_5SM1004TMEM4LOAD26SM100_TMEM_LOAD_32dp32b64xES1F_NS14_INS15_ILi2ELi4ELi3EEES18_NSV_INS5_IJS19_S1N_EEENS5_IJS1N_SB_EEEEEEENS4_39AutoVectorizingCopyWithAssumedAlignmentILi128EEENS4_14SM90_TMA_STOREES24_S26_S26_EEEvvEEEEvNT_6ParamsE --------------------------
	.section	.nv.info._ZN7cutlass13device_kernelINS_4gemm6kernel13GemmUniversalIN4cute5tupleIJiiiiEEENS1_10collective13CollectiveMmaINS1_35MainloopSm100TmaUmmaWarpSpecializedILi4ELi2ELi4ENS5_IJNS4_1CILi1EEENSA_ILi2EEESB_EEEEENS5_IJNSA_ILi128EEESF_SF_EEENS_12float_e5m2_tENS5_IJlSB_lEEESH_SI_NS4_8TiledMMAINS4_8MMA_AtomIJNS4_10MMA_TraitsINS4_19SM100_MMA_F8F6F4_SSEJSH_SH_fSF_SF_NS4_17integral_constantINS4_4UMMA5MajorELSP_0EEESQ_NSN_INSO_7ScaleInELSR_0EEESS_EEEEEENS4_6LayoutINS5_IJSB_SB_SB_EEENS5_IJNSA_ILi0EEESX_SX_EEEEENS5_IJNS4_10UnderscoreES10_S10_EEEEENS4_23SM90_TMA_LOAD_MULTICASTENS4_14ComposedLayoutINS4_7SwizzleILi3ELi4ELi3EEENS4_18smem_ptr_flag_bitsILi8EEENSV_INS5_IJNSA_ILi8EEESF_EEENS5_IJSF_SB_EEEEEEEvNS4_8identityENS4_13SM90_TMA_LOADES1D_vS1E_EENS_8epilogue10collective18CollectiveEpilogueINS1H_23Sm100TmaWarpSpecializedILi2ELi2ELi64ELb0ELb0EEEJSG_NS5_IJNSV_ISF_SB_EENSV_INSA_ILi64EEESB_EEEEESH_SI_SH_SI_NS1H_6fusion15FusionCallbacksIS1L_NS1Q_17LinearCombinationISH_fSH_fLNS_15FloatRoundStyleE2EEESG_S1P_JEEENS4_5SM1004TMEM4LOAD26SM100_TMEM_LOAD_32dp32b64xES1F_NS14_INS15_ILi2ELi4ELi3EEES18_NSV_INS5_IJS19_S1N_EEENS5_IJS1N_SB_EEEEEEENS4_39AutoVectorizingCopyWithAssumedAlignmentILi128EEENS4_14SM90_TMA_STOREES24_S26_S26_EEEvvEEEEvNT_6ParamsE,"",@"SHT_CUDA_INFO"
	.sectionflags	@""
	.align	4


	//----- nvinfo : EIATTR_CUDA_API_VERSION
	.align		4
        /*0000*/ 	.byte	0x04, 0x37
        /*0002*/ 	.short	(.L_31 - .L_30)
.L_30:
        /*0004*/ 	.word	0x00000082


	//----- nvinfo : EIATTR_KPARAM_INFO
	.align		4
.L_31:
        /*0008*/ 	.byte	0x04, 0x17
        /*000a*/ 	.short	(.L_33 - .L_32)
.L_32:
        /*000c*/ 	.word	0x00000000
        /*0010*/ 	.short	0x0000
        /*0012*/ 	.short	0x0000
        /*0014*/ 	.byte	0x00, 0xf0, 0x01, 0x20


	//----- nvinfo : EIATTR_AT_ENTRY_FRAGMENTS
	.align		4
.L_33:
        /*0018*/ 	.byte	0x04, 0x4f
        /*001a*/ 	.short	(.L_35 - .L_34)


	//   ....[0]....
.L_34:
        /*001c*/ 	.word	0x00000006


	//----- nvinfo : EIATTR_RESERVED_SMEM_USED
	.align		4
.L_35:
        /*0020*/ 	.byte	0x01, 0x41
	.zero		2


	//----- nvinfo : EIATTR_SPARSE_MMA_MASK
	.align		4
        /*0024*/ 	.byte	0x03, 0x50
        /*0026*/ 	.short	0x0000


	//----- nvinfo : EIATTR_TCGEN05_1CTA_USED
	.align		4
        /*0028*/ 	.byte	0x01, 0x51
	.zero		2


	//----- nvinfo : EIATTR_MAXREG_COUNT
	.align		4
        /*002c*/ 	.byte	0x03, 0x1b
        /*002e*/ 	.short	0x00ff


	//----- nvinfo : EIATTR_NUM_BARRIERS
	.align		4
        /*0030*/ 	.byte	0x02, 0x4c
        /*0032*/ 	.byte	0x07
	.zero		1


	//----- nvinfo : EIATTR_EXTERNS
	.align		4
        /*0034*/ 	.byte	0x04, 0x0f
        /*0036*/ 	.short	(.L_37 - .L_36)


	//   ....[0]....
	.align		4
.L_36:
        /*0038*/ 	.word	index@(__assertfail)


	//----- nvinfo : EIATTR_MERCURY_ISA_VERSION
	.align		4
.L_37:
        /*003c*/ 	.byte	0x03, 0x5f
        /*003e*/ 	.short	0x0101


	//----- nvinfo : EIATTR_INT_WARP_WIDE_INSTR_OFFSETS
	.align		4
        /*0040*/ 	.byte	0x04, 0x31
        /*0042*/ 	.short	(.L_39 - .L_38)


	//   ....[0]....
.L_38:
        /*0044*/ 	.word	0x00003c30


	//   ....[1]....
        /*0048*/ 	.word	0x00003c50


	//   ....[2]....
        /*004c*/ 	.word	0x00003c80


	//   ....[3]....
        /*0050*/ 	.word	0x000047a0


	//   ....[4]....
        /*0054*/ 	.word	0x00004810


	//   ....[5]....
        /*0058*/ 	.word	0x000048f0


	//   ....[6]....
        /*005c*/ 	.word	0x000049a0


	//----- nvinfo : EIATTR_COOP_GROUP_MASK_REGIDS
	.align		4
.L_39:
        /*0060*/ 	.byte	0x04, 0x29
        /*0062*/ 	.short	(.L_41 - .L_40)


	//   ....[0]....
.L_40:
        /*0064*/ 	.word	0xffffffff


	//   ....[1]....
        /*0068*/ 	.word	0xffffffff


	//   ....[2]....
        /*006c*/ 	.word	0xffffffff


	//   ....[3]....
        /*0070*/ 	.word	0xffffffff


	//   ....[4]....
        /*0074*/ 	.word	0xffffffff


	//   ....[5]....
        /*0078*/ 	.word	0xffffffff


	//   ....[6]....
        /*007c*/ 	.word	0xffffffff


	//   ....[7]....
        /*0080*/ 	.word	0xffffffff


	//   ....[8]....
        /*0084*/ 	.word	0xffffffff


	//   ....[9]....
        /*0088*/ 	.word	0xffffffff


	//   ....[10]....
        /*008c*/ 	.word	0xffffffff


	//   ....[11]....
        /*0090*/ 	.word	0xffffffff


	//   ....[12]....
        /*0094*/ 	.word	0xffffffff


	//   ....[13]....
        /*0098*/ 	.word	0xffffffff


	//----- nvinfo : EIATTR_COOP_GROUP_INSTR_OFFSETS
	.align		4
.L_41:
        /*009c*/ 	.byte	0x04, 0x28
        /*009e*/ 	.short	(.L_43 - .L_42)


	//   ....[0]....
.L_42:
        /*00a0*/ 	.word	0x00000080


	//   ....[1]....
        /*00a4*/ 	.word	0x000004f0


	//   ....[2]....
        /*00a8*/ 	.word	0x000006a0


	//   ....[3]....
        /*00ac*/ 	.word	0x00000800


	//   ....[4]....
        /*00b0*/ 	.word	0x00000900


	//   ....[5]....
        /*00b4*/ 	.word	0x00000a70


	//   ....[6]....
        /*00b8*/ 	.word	0x00000c10


	//   ....[7]....
        /*00bc*/ 	.word	0x00000dc0


	//   ....[8]....
        /*00c0*/ 	.word	0x00001fd0


	//   ....[9]....
        /*00c4*/ 	.word	0x00002e80


	//   ....[10]....
        /*00c8*/ 	.word	0x00003090


	//   ....[11]....
        /*00cc*/ 	.word	0x000030c0


	//   ....[12]....
        /*00d0*/ 	.word	0x00003b10


	//   ....[13]....
        /*00d4*/ 	.word	0x00003d40


	//----- nvinfo : EIATTR_VRC_CTA_INIT_COUNT
	.align		4
.L_43:
        /*00d8*/ 	.byte	0x02, 0x4a
        /*00da*/ 	.byte	0x80
	.zero		1


	//----- nvinfo : EIATTR_SYSCALL_OFFSETS
	.align		4
        /*00dc*/ 	.byte	0x04, 0x46
        /*00de*/ 	.short	(.L_45 - .L_44)


	//   ....[0]....
.L_44:
        /*00e0*/ 	.word	0x000055a0


	//   ....[1]....
        /*00e4*/ 	.word	0x000056e0


	//   ....[2]....
        /*00e8*/ 	.word	0x00005f70


	//   ....[3]....
        /*00ec*/ 	.word	0x00007580


	//----- nvinfo : EIATTR_MBARRIER_INSTR_OFFSETS
	.align		4
.L_45:
        /*00f0*/ 	.byte	0x04, 0x39
        /*00f2*/ 	.short	(.L_47 - .L_46)


	//   ....[0]....
.L_46:
        /*00f4*/ 	.word	0x00000610
        /*00f8*/ 	.word	0x000000ff
        /*00fc*/ 	.word	0x00000000
        /*0100*/ 	.short	0x0100
        /*0102*/ 	.byte	0x04
	.zero		1


	//   ....[1]....
        /*0104*/ 	.word	0x00000620
        /*0108*/ 	.word	0x000000ff
        /*010c*/ 	.word	0x00000020
        /*0110*/ 	.short	0x0100
        /*0112*/ 	.byte	0x04
	.zero		1


	//   ....[2]....
        /*0114*/ 	.word	0x00000630
        /*0118*/ 	.word	0x000000ff
        /*011c*/ 	.word	0x00000008
        /*0120*/ 	.short	0x0100
        /*0122*/ 	.byte	0x04
	.zero		1


	//   ....[3]....
        /*0124*/ 	.word	0x00000640
        /*0128*/ 	.word	0x000000ff
        /*012c*/ 	.word	0x00000028
        /*0130*/ 	.short	0x0100
        /*0132*/ 	.byte	0x04
	.zero		1


	//   ....[4]....
        /*0134*/ 	.word	0x00000650
        /*0138*/ 	.word	0x000000ff
        /*013c*/ 	.word	0x00000010
        /*0140*/ 	.short	0x0100
        /*0142*/ 	.byte	0x04
	.zero		1


	//   ....[5]....
        /*0144*/ 	.word	0x00000660
        /*0148*/ 	.word	0x000000ff
        /*014c*/ 	.word	0x00000030
        /*0150*/ 	.short	0x0100
        /*0152*/ 	.byte	0x04
	.zero		1


	//   ....[6]....
        /*0154*/ 	.word	0x00000670
        /*0158*/ 	.word	0x000000ff
        /*015c*/ 	.word	0x00000018
        /*0160*/ 	.short	0x0100
        /*0162*/ 	.byte	0x04
	.zero		1


	//   ....[7]....
        /*0164*/ 	.word	0x00000680
        /*0168*/ 	.word	0x000000ff
        /*016c*/ 	.word	0x00000038
        /*0170*/ 	.short	0x0100
        /*0172*/ 	.byte	0x04
	.zero		1


	//   ....[8]....
        /*0174*/ 	.word	0x000007b0
        /*0178*/ 	.word	0x000000ff
        /*017c*/ 	.word	0x00000040
        /*0180*/ 	.short	0x0100
        /*0182*/ 	.byte	0x04
	.zero		1


	//   ....[9]....
        /*0184*/ 	.word	0x000007c0
        /*0188*/ 	.word	0x000000ff
        /*018c*/ 	.word	0x00000050
        /*0190*/ 	.short	0x0100
        /*0192*/ 	.byte	0x04
	.zero		1


	//   ....[10]....
        /*0194*/ 	.word	0x000007d0
        /*0198*/ 	.word	0x000000ff
        /*019c*/ 	.word	0x00000048
        /*01a0*/ 	.short	0x0100
        /*01a2*/ 	.byte	0x04
	.zero		1


	//   ....[11]....
        /*01a4*/ 	.word	0x000007e0
        /*01a8*/ 	.word	0x000000ff
        /*01ac*/ 	.word	0x00000058
        /*01b0*/ 	.short	0x0100
        /*01b2*/ 	.byte	0x04
	.zero		1


	//   ....[12]....
        /*01b4*/ 	.word	0x000008d0
        /*01b8*/ 	.word	0x000000ff
        /*01bc*/ 	.word	0x00000060
        /*01c0*/ 	.short	0x0100
        /*01c2*/ 	.byte	0x06
	.zero		1


	//   ....[13]....
        /*01c4*/ 	.word	0x000008e0
        /*01c8*/ 	.word	0x000000ff
        /*01cc*/ 	.word	0x00000068
        /*01d0*/ 	.short	0x0100
        /*01d2*/ 	.byte	0x06
	.zero		1


	//   ....[14]....
        /*01d4*/ 	.word	0x00000a20
        /*01d8*/ 	.word	0x000000ff
        /*01dc*/ 	.word	0x00000070
        /*01e0*/ 	.short	0x0100
        /*01e2*/ 	.byte	0x06
	.zero		1


	//   ....[15]....
        /*01e4*/ 	.word	0x00000a30
        /*01e8*/ 	.word	0x000000ff
        /*01ec*/ 	.word	0x00000080
        /*01f0*/ 	.short	0x0100
        /*01f2*/ 	.byte	0x06
	.zero		1


	//   ....[16]....
        /*01f4*/ 	.word	0x00000a40
        /*01f8*/ 	.word	0x000000ff
        /*01fc*/ 	.word	0x00000078
        /*0200*/ 	.short	0x0100
        /*0202*/ 	.byte	0x06
	.zero		1


	//   ....[17]....
        /*0204*/ 	.word	0x00000a50
        /*0208*/ 	.word	0x000000ff
        /*020c*/ 	.word	0x00000088
        /*0210*/ 	.short	0x0100
        /*0212*/ 	.byte	0x06
	.zero		1


	//   ....[18]....
        /*0214*/ 	.word	0x00000b80
        /*0218*/ 	.word	0x000000ff
        /*021c*/ 	.word	0x00000090
        /*0220*/ 	.short	0x0100
        /*0222*/ 	.byte	0x04
	.zero		1


	//   ....[19]....
        /*0224*/ 	.word	0x00000b90
        /*0228*/ 	.word	0x000000ff
        /*022c*/ 	.word	0x000000b0
        /*0230*/ 	.short	0x0100
        /*0232*/ 	.byte	0x04
	.zero		1


	//   ....[20]....
        /*0234*/ 	.word	0x00000ba0
        /*0238*/ 	.word	0x000000ff
        /*023c*/ 	.word	0x00000098
        /*0240*/ 	.short	0x0100
        /*0242*/ 	.byte	0x04
	.zero		1


	//   ....[21]....
        /*0244*/ 	.word	0x00000bb0
        /*0248*/ 	.word	0x000000ff
        /*024c*/ 	.word	0x000000b8
        /*0250*/ 	.short	0x0100
        /*0252*/ 	.byte	0x04
	.zero		1


	//   ....[22]....
        /*0254*/ 	.word	0x00000bc0
        /*0258*/ 	.word	0x000000ff
        /*025c*/ 	.word	0x000000a0
        /*0260*/ 	.short	0x0100
        /*0262*/ 	.byte	0x04
	.zero		1


	//   ....[23]....
        /*0264*/ 	.word	0x00000bd0
        /*0268*/ 	.word	0x000000ff
        /*026c*/ 	.word	0x000000c0
        /*0270*/ 	.short	0x0100
        /*0272*/ 	.byte	0x04
	.zero		1


	//   ....[24]....
        /*0274*/ 	.word	0x00000be0
        /*0278*/ 	.word	0x000000ff
        /*027c*/ 	.word	0x000000a8
        /*0280*/ 	.short	0x0100
        /*0282*/ 	.byte	0x04
	.zero		1


	//   ....[25]....
        /*0284*/ 	.word	0x00000bf0
        /*0288*/ 	.word	0x000000ff
        /*028c*/ 	.word	0x000000c8
        /*0290*/ 	.short	0x0100
        /*0292*/ 	.byte	0x04
	.zero		1


	//   ....[26]....
        /*0294*/ 	.word	0x00000ce0
        /*0298*/ 	.word	0x000000ff
        /*029c*/ 	.word	0x000000d0
        /*02a0*/ 	.short	0x0100
        /*02a2*/ 	.byte	0x04
	.zero		1


	//   ....[27]....
        /*02a4*/ 	.word	0x00000cf0
        /*02a8*/ 	.word	0x000000ff
        /*02ac*/ 	.word	0x000000e0
        /*02b0*/ 	.short	0x0100
        /*02b2*/ 	.byte	0x04
	.zero		1


	//   ....[28]....
        /*02b4*/ 	.word	0x00000d00
        /*02b8*/ 	.word	0x000000ff
        /*02bc*/ 	.word	0x000000d8
        /*02c0*/ 	.short	0x0100
        /*02c2*/ 	.byte	0x04
	.zero		1


	//   ....[29]....
        /*02c4*/ 	.word	0x00000d10
        /*02c8*/ 	.word	0x000000ff
        /*02cc*/ 	.word	0x000000e8
        /*02d0*/ 	.short	0x0100
        /*02d2*/ 	.byte	0x04
	.zero		1


	//   ....[30]....
        /*02d4*/ 	.word	0x00001850
        /*02d8*/ 	.word	0x00000003
        /*02dc*/ 	.word	0x000000e0
        /*02e0*/ 	.short	0x010a
        /*02e2*/ 	.byte	0xff
	.zero		1


	//   ....[31]....
        /*02e4*/ 	.word	0x00001880
        /*02e8*/ 	.word	0x00000003
        /*02ec*/ 	.word	0x000000d0
        /*02f0*/ 	.short	0x0101
        /*02f2*/ 	.byte	0xff
	.zero		1


	//   ....[32]....
        /*02f4*/ 	.word	0x00001950
        /*02f8*/ 	.word	0x000000ff
        /*02fc*/ 	.word	0x00000020
        /*0300*/ 	.short	0x010a
        /*0302*/ 	.byte	0x04
	.zero		1


	//   ....[33]....
        /*0304*/ 	.word	0x000019d0
        /*0308*/ 	.word	0x000000ff
        /*030c*/ 	.word	0x00000020
        /*0310*/ 	.short	0x010a
        /*0312*/ 	.byte	0x21
	.zero		1


	//   ....[34]....
        /*0314*/ 	.word	0x00001b70
        /*0318*/ 	.word	0x000000ff
        /*031c*/ 	.word	0x00000020
        /*0320*/ 	.short	0x010a
        /*0322*/ 	.byte	0x08
	.zero		1


	//   ....[35]....
        /*0324*/ 	.word	0x00001c80
        /*0328*/ 	.word	0x000000ff
        /*032c*/ 	.word	0x00000068
        /*0330*/ 	.short	0x0101
        /*0332*/ 	.byte	0x06
	.zero		1


	//   ....[36]....
        /*0334*/ 	.word	0x00001ca0
        /*0338*/ 	.word	0x000000ff
        /*033c*/ 	.word	0x00000020
        /*0340*/ 	.short	0x010a
        /*0342*/ 	.byte	0x04
	.zero		1


	//   ....[37]....
        /*0344*/ 	.word	0x00001d20
        /*0348*/ 	.word	0x000000ff
        /*034c*/ 	.word	0x00000020
        /*0350*/ 	.short	0x010a
        /*0352*/ 	.byte	0x11
	.zero		1


	//   ....[38]....
        /*0354*/ 	.word	0x00001ec0
        /*0358*/ 	.word	0x000000ff
        /*035c*/ 	.word	0x00000020
        /*0360*/ 	.short	0x010a
        /*0362*/ 	.byte	0x07
	.zero		1


	//   ....[39]....
        /*0364*/ 	.word	0x00002000
        /*0368*/ 	.word	0x00000003
        /*036c*/ 	.word	0x00000070
        /*0370*/ 	.short	0x010a
        /*0372*/ 	.byte	0xff
	.zero		1


	//   ....[40]....
        /*0374*/ 	.word	0x00002150
        /*0378*/ 	.word	0x00000000
        /*037c*/ 	.word	0x00000000
        /*0380*/ 	.short	0x0101
        /*0382*/ 	.byte	0xff
	.zero		1


	//   ....[41]....
        /*0384*/ 	.word	0x00002700
        /*0388*/ 	.word	0x000000ff
        /*038c*/ 	.word	0x00000000
        /*0390*/ 	.short	0x010a
        /*0392*/ 	.byte	0x04
	.zero		1


	//   ....[42]....
        /*0394*/ 	.word	0x00002790
        /*0398*/ 	.word	0x000000ff
        /*039c*/ 	.word	0x00000000
        /*03a0*/ 	.short	0x010a
        /*03a2*/ 	.byte	0x05
	.zero		1


	//   ....[43]....
        /*03a4*/ 	.word	0x00002820
        /*03a8*/ 	.word	0x000000ff
        /*03ac*/ 	.word	0x00000000
        /*03b0*/ 	.short	0x010a
        /*03b2*/ 	.byte	0x05
	.zero		1


	//   ....[44]....
        /*03b4*/ 	.word	0x000028c0
        /*03b8*/ 	.word	0x00000000
        /*03bc*/ 	.word	0x00000000
        /*03c0*/ 	.short	0x010a
        /*03c2*/ 	.byte	0xff
	.zero		1


	//   ....[45]....
        /*03c4*/ 	.word	0x000029e0
        /*03c8*/ 	.word	0x00000002
        /*03cc*/ 	.word	0x000000d0
        /*03d0*/ 	.short	0x010a
        /*03d2*/ 	.byte	0xff
	.zero		1


	//   ....[46]....
        /*03d4*/ 	.word	0x00002a40
        /*03d8*/ 	.word	0x00000004
        /*03dc*/ 	.word	0x00000000
        /*03e0*/ 	.short	0x0101
        /*03e2*/ 	.byte	0xff
	.zero		1


	//   ....[47]....
        /*03e4*/ 	.word	0x00002a60
        /*03e8*/ 	.word	0x000000ff
        /*03ec*/ 	.word	0x00000080
        /*03f0*/ 	.short	0x010a
        /*03f2*/ 	.byte	0x04
	.zero		1


	//   ....[48]....
        /*03f4*/ 	.word	0x00002b80
        /*03f8*/ 	.word	0x00000002
        /*03fc*/ 	.word	0x00000070
        /*0400*/ 	.short	0x010a
        /*0402*/ 	.byte	0xff
	.zero		1


	//   ....[49]....
        /*0404*/ 	.word	0x00002c90
        /*0408*/ 	.word	0x00000002
        /*040c*/ 	.word	0x00000000
        /*0410*/ 	.short	0x0101
        /*0412*/ 	.byte	0xff
	.zero		1


	//   ....[50]....
        /*0414*/ 	.word	0x00002d20
        /*0418*/ 	.word	0x000000ff
        /*041c*/ 	.word	0x00000080
        /*0420*/ 	.short	0x0106
        /*0422*/ 	.byte	0x04
	.zero		1


	//   ....[51]....
        /*0424*/ 	.word	0x00002d40
        /*0428*/ 	.word	0x000000ff
        /*042c*/ 	.word	0x00000080
        /*0430*/ 	.short	0x010a
        /*0432*/ 	.byte	0x04
	.zero		1


	//   ....[52]....
        /*0434*/ 	.word	0x00002dd0
        /*0438*/ 	.word	0x000000ff
        /*043c*/ 	.word	0x00000080
        /*0440*/ 	.short	0x0106
        /*0442*/ 	.byte	0x07
	.zero		1


	//   ....[53]....
        /*0444*/ 	.word	0x00002e10
        /*0448*/ 	.word	0x00000000
        /*044c*/ 	.word	0x00000080
        /*0450*/ 	.short	0x010a
        /*0452*/ 	.byte	0xff
	.zero		1


	//   ....[54]....
        /*0454*/ 	.word	0x00003360
        /*0458*/ 	.word	0x00000000
        /*045c*/ 	.word	0x00000070
        /*0460*/ 	.short	0x010a
        /*0462*/ 	.byte	0xff
	.zero		1


	//   ....[55]....
        /*0464*/ 	.word	0x00003470
        /*0468*/ 	.word	0x00000003
        /*046c*/ 	.word	0x00000000
        /*0470*/ 	.short	0x0101
        /*0472*/ 	.byte	0xff
	.zero		1


	//   ....[56]....
        /*0474*/ 	.word	0x00003480
        /*0478*/ 	.word	0x000000ff
        /*047c*/ 	.word	0x00000000
        /*0480*/ 	.short	0x010a
        /*0482*/ 	.byte	0x04
	.zero		1


	//   ....[57]....
        /*0484*/ 	.word	0x000034a0
        /*0488*/ 	.word	0x000000ff
        /*048c*/ 	.word	0x000000b0
        /*0490*/ 	.short	0x010a
        /*0492*/ 	.byte	0x1e
	.zero		1


	//   ....[58]....
        /*0494*/ 	.word	0x00003570
        /*0498*/ 	.word	0x000000ff
        /*049c*/ 	.word	0x00000000
        /*04a0*/ 	.short	0x010a
        /*04a2*/ 	.byte	0x05
	.zero		1


	//   ....[59]....
        /*04a4*/ 	.word	0x000036b0
        /*04a8*/ 	.word	0x000000ff
        /*04ac*/ 	.word	0x00000000
        /*04b0*/ 	.short	0x010a
        /*04b2*/ 	.byte	0x04
	.zero		1


	//   ....[60]....
        /*04b4*/ 	.word	0x00003940
        /*04b8*/ 	.word	0x000000ff
        /*04bc*/ 	.word	0x00000000
        /*04c0*/ 	.short	0x010a
        /*04c2*/ 	.byte	0x04
	.zero		1


	//   ....[61]....
        /*04c4*/ 	.word	0x000039d0
        /*04c8*/ 	.word	0x000000ff
        /*04cc*/ 	.word	0x00000000
        /*04d0*/ 	.short	0x010a
        /*04d2*/ 	.byte	0x05
	.zero		1


	//   ....[62]....
        /*04d4*/ 	.word	0x00003a60
        /*04d8*/ 	.word	0x000000ff
        /*04dc*/ 	.word	0x00000000
        /*04e0*/ 	.short	0x010a
        /*04e2*/ 	.byte	0x05
	.zero		1


	//   ....[63]....
        /*04e4*/ 	.word	0x00003af0
        /*04e8*/ 	.word	0x000000ff
        /*04ec*/ 	.word	0x00000000
        /*04f0*/ 	.short	0x010a
        /*04f2*/ 	.byte	0x04
	.zero		1


	//   ....[64]....
        /*04f4*/ 	.word	0x00003fa0
        /*04f8*/ 	.word	0x0000000c
        /*04fc*/ 	.word	0x00000070
        /*0500*/ 	.short	0x010a
        /*0502*/ 	.byte	0xff
	.zero		1


	//   ....[65]....
        /*0504*/ 	.word	0x00004110
        /*0508*/ 	.word	0x00000000
        /*050c*/ 	.word	0x00000000
        /*0510*/ 	.short	0x0101
        /*0512*/ 	.byte	0xff
	.zero		1


	//   ....[66]....
        /*0514*/ 	.word	0x000045a0
        /*0518*/ 	.word	0x000000ff
        /*051c*/ 	.word	0x00000068
        /*0520*/ 	.short	0x010a
        /*0522*/ 	.byte	0x15
	.zero		1


	//   ....[67]....
        /*0524*/ 	.word	0x00004720
        /*0528*/ 	.word	0x000000ff
        /*052c*/ 	.word	0x00000050
        /*0530*/ 	.short	0x010a
        /*0532*/ 	.byte	0x15
	.zero		1


	//   ....[68]....
        /*0534*/ 	.word	0x000048a0
        /*0538*/ 	.word	0x000000ff
        /*053c*/ 	.word	0x00000040
        /*0540*/ 	.short	0x010b
        /*0542*/ 	.byte	0x15
	.zero		1


	//   ....[69]....
        /*0544*/ 	.word	0x000048b0
        /*0548*/ 	.word	0x000000ff
        /*054c*/ 	.word	0x00000000
        /*0550*/ 	.short	0x0101
        /*0552*/ 	.byte	0x06
	.zero		1


	//   ....[70]....
        /*0554*/ 	.word	0x000048c0
        /*0558*/ 	.word	0x000000ff
        /*055c*/ 	.word	0x00000058
        /*0560*/ 	.short	0x010a
        /*0562*/ 	.byte	0x15
	.zero		1


	//   ....[71]....
        /*0564*/ 	.word	0x00004ab0
        /*0568*/ 	.word	0x000000ff
        /*056c*/ 	.word	0x00000048
        /*0570*/ 	.short	0x010b
        /*0572*/ 	.byte	0x15
	.zero		1


	//   ....[72]....
        /*0574*/ 	.word	0x00004ac0
        /*0578*/ 	.word	0x000000ff
        /*057c*/ 	.word	0x00000000
        /*0580*/ 	.short	0x0101
        /*0582*/ 	.byte	0x21
	.zero		1


	//   ....[73]....
        /*0584*/ 	.word	0x00004af0
        /*0588*/ 	.word	0x000000ff
        /*058c*/ 	.word	0x00000050
        /*0590*/ 	.short	0x010a
        /*0592*/ 	.byte	0x15
	.zero		1


	//   ....[74]....
        /*0594*/ 	.word	0x00004b30
        /*0598*/ 	.word	0x00000000
        /*059c*/ 	.word	0x00000058
        /*05a0*/ 	.short	0x010a
        /*05a2*/ 	.byte	0xff
	.zero		1


	//   ....[75]....
        /*05a4*/ 	.word	0x00004e40
        /*05a8*/ 	.word	0x00000003
        /*05ac*/ 	.word	0x00000070
        /*05b0*/ 	.short	0x010a
        /*05b2*/ 	.byte	0xff
	.zero		1


	//   ....[76]....
        /*05b4*/ 	.word	0x00004fc0
        /*05b8*/ 	.word	0x00000000
        /*05bc*/ 	.word	0x00000000
        /*05c0*/ 	.short	0x0101
        /*05c2*/ 	.byte	0xff
	.zero		1


	//   ....[77]....
        /*05c4*/ 	.word	0x00005b10
        /*05c8*/ 	.word	0x00000003
        /*05cc*/ 	.word	0x00000040
        /*05d0*/ 	.short	0x010a
        /*05d2*/ 	.byte	0xff
	.zero		1


	//   ....[78]....
        /*05d4*/ 	.word	0x00005b50
        /*05d8*/ 	.word	0x000000ba
        /*05dc*/ 	.word	0x00000090
        /*05e0*/ 	.short	0x010a
        /*05e2*/ 	.byte	0xff
	.zero		1


	//   ....[79]....
        /*05e4*/ 	.word	0x00005c80
        /*05e8*/ 	.word	0x00000003
        /*05ec*/ 	.word	0x00000040
        /*05f0*/ 	.short	0x010a
        /*05f2*/ 	.byte	0xff
	.zero		1


	//   ....[80]....
        /*05f4*/ 	.word	0x00005dc0
        /*05f8*/ 	.word	0x00000000
        /*05fc*/ 	.word	0x00000000
        /*0600*/ 	.short	0x0101
        /*0602*/ 	.byte	0xff
	.zero		1


	//   ....[81]....
        /*0604*/ 	.word	0x00005e40
        /*0608*/ 	.word	0x000000ba
        /*060c*/ 	.word	0x00000090
        /*0610*/ 	.short	0x010a
        /*0612*/ 	.byte	0xff
	.zero		1


	//   ....[82]....
        /*0614*/ 	.word	0x000071f0
        /*0618*/ 	.word	0x000000c1
        /*061c*/ 	.word	0x00000040
        /*0620*/ 	.short	0x010a
        /*0622*/ 	.byte	0xff
	.zero		1


	//   ....[83]....
        /*0624*/ 	.word	0x000072c0
        /*0628*/ 	.word	0x000000c1
        /*062c*/ 	.word	0x00000040
        /*0630*/ 	.short	0x010a
        /*0632*/ 	.byte	0xff
	.zero		1


	//   ....[84]....
        /*0634*/ 	.word	0x00007400
        /*0638*/ 	.word	0x00000000
        /*063c*/ 	.word	0x00000000
        /*0640*/ 	.short	0x0101
        /*0642*/ 	.byte	0xff
	.zero		1


	//   ....[85]....
        /*0644*/ 	.word	0x00007900
        /*0648*/ 	.word	0x000000ff
        /*064c*/ 	.word	0x00000000
        /*0650*/ 	.short	0x0101
        /*0652*/ 	.byte	0x04
	.zero		1


	//   ....[86]....
        /*0654*/ 	.word	0x000088b0
        /*0658*/ 	.word	0x00000003
        /*065c*/ 	.word	0x000000e0
        /*0660*/ 	.short	0x010a
        /*0662*/ 	.byte	0xff
	.zero		1


	//   ....[87]....
        /*0664*/ 	.word	0x00008910
        /*0668*/ 	.word	0x00000000
        /*066c*/ 	.word	0x00000020
        /*0670*/ 	.short	0x010a
        /*0672*/ 	.byte	0xff
	.zero		1


	//   ....[88]....
        /*0674*/ 	.word	0x00008970
        /*0678*/ 	.word	0x00000000
        /*067c*/ 	.word	0x00000020
        /*0680*/ 	.short	0x010a
        /*0682*/ 	.byte	0xff
	.zero		1


	//   ....[89]....
        /*0684*/ 	.word	0x000089c0
        /*0688*/ 	.word	0x00000003
        /*068c*/ 	.word	0x00000070
        /*0690*/ 	.short	0x010a
        /*0692*/ 	.byte	0xff
	.zero		1


	//   ....[90]....
        /*0694*/ 	.word	0x00008a20
        /*0698*/ 	.word	0x00000000
        /*069c*/ 	.word	0x00000000
        /*06a0*/ 	.short	0x010a
        /*06a2*/ 	.byte	0xff
	.zero		1


	//   ....[91]....
        /*06a4*/ 	.word	0x00008a80
        /*06a8*/ 	.word	0x00000000
        /*06ac*/ 	.word	0x00000000
        /*06b0*/ 	.short	0x010a
        /*06b2*/ 	.byte	0xff
	.zero		1


	//   ....[92]....
        /*06b4*/ 	.word	0x00008ae0
        /*06b8*/ 	.word	0x00000000
        /*06bc*/ 	.word	0x00000000
        /*06c0*/ 	.short	0x010a
        /*06c2*/ 	.byte	0xff
	.zero		1


	//   ....[93]....
        /*06c4*/ 	.word	0x00008b30
        /*06c8*/ 	.word	0x00000002
        /*06cc*/ 	.word	0x000000d0
        /*06d0*/ 	.short	0x010a
        /*06d2*/ 	.byte	0xff
	.zero		1


	//   ....[94]....
        /*06d4*/ 	.word	0x00008b90
        /*06d8*/ 	.word	0x00000002
        /*06dc*/ 	.word	0x00000080
        /*06e0*/ 	.short	0x010a
        /*06e2*/ 	.byte	0xff
	.zero		1


	//   ....[95]....
        /*06e4*/ 	.word	0x00008be0
        /*06e8*/ 	.word	0x00000002
        /*06ec*/ 	.word	0x00000070
        /*06f0*/ 	.short	0x010a
        /*06f2*/ 	.byte	0xff
	.zero		1


	//   ....[96]....
        /*06f4*/ 	.word	0x00008c40
        /*06f8*/ 	.word	0x00000000
        /*06fc*/ 	.word	0x00000080
        /*0700*/ 	.short	0x010a
        /*0702*/ 	.byte	0xff
	.zero		1


	//   ....[97]....
        /*0704*/ 	.word	0x00008c90
        /*0708*/ 	.word	0x00000000
        /*070c*/ 	.word	0x00000070
        /*0710*/ 	.short	0x010a
        /*0712*/ 	.byte	0xff
	.zero		1


	//   ....[98]....
        /*0714*/ 	.word	0x00008cf0
        /*0718*/ 	.word	0x00000003
        /*071c*/ 	.word	0x000000b0
        /*0720*/ 	.short	0x010a
        /*0722*/ 	.byte	0xff
	.zero		1


	//   ....[99]....
        /*0724*/ 	.word	0x00008d50
        /*0728*/ 	.word	0x00000000
        /*072c*/ 	.word	0x00000000
        /*0730*/ 	.short	0x010a
        /*0732*/ 	.byte	0xff
	.zero		1


	//   ....[100]....
        /*0734*/ 	.word	0x00008db0
        /*0738*/ 	.word	0x00000000
        /*073c*/ 	.word	0x00000000
        /*0740*/ 	.short	0x010a
        /*0742*/ 	.byte	0xff
	.zero		1


	//   ....[101]....
        /*0744*/ 	.word	0x00008e10
        /*0748*/ 	.word	0x00000000
        /*074c*/ 	.word	0x00000000
        /*0750*/ 	.short	0x010a
        /*0752*/ 	.byte	0xff
	.zero		1


	//   ....[102]....
        /*0754*/ 	.word	0x00008e70
        /*0758*/ 	.word	0x00000000
        /*075c*/ 	.word	0x00000000
        /*0760*/ 	.short	0x010a
        /*0762*/ 	.byte	0xff
	.zero		1


	//   ....[103]....
        /*0764*/ 	.word	0x00008ed0
        /*0768*/ 	.word	0x00000000
        /*076c*/ 	.word	0x00000000
        /*0770*/ 	.short	0x010a
        /*0772*/ 	.byte	0xff
	.zero		1


	//   ....[104]....
        /*0774*/ 	.word	0x00008f20
        /*0778*/ 	.word	0x0000000c
        /*077c*/ 	.word	0x00000070
        /*0780*/ 	.short	0x010a
        /*0782*/ 	.byte	0xff
	.zero		1


	//   ....[105]....
        /*0784*/ 	.word	0x00008f80
        /*0788*/ 	.word	0x00000000
        /*078c*/ 	.word	0x00000068
        /*0790*/ 	.short	0x010a
        /*0792*/ 	.byte	0xff
	.zero		1


	//   ....[106]....
        /*0794*/ 	.word	0x00008fe0
        /*0798*/ 	.word	0x00000000
        /*079c*/ 	.word	0x00000050
        /*07a0*/ 	.short	0x010a
        /*07a2*/ 	.byte	0xff
	.zero		1


	//   ....[107]....
        /*07a4*/ 	.word	0x00009040
        /*07a8*/ 	.word	0x00000000
        /*07ac*/ 	.word	0x00000058
        /*07b0*/ 	.short	0x010a
        /*07b2*/ 	.byte	0xff
	.zero		1


	//   ....[108]....
        /*07b4*/ 	.word	0x000090a0
        /*07b8*/ 	.word	0x00000000
        /*07bc*/ 	.word	0x00000050
        /*07c0*/ 	.short	0x010a
        /*07c2*/ 	.byte	0xff
	.zero		1


	//   ....[109]....
        /*07c4*/ 	.word	0x000090f0
        /*07c8*/ 	.word	0x00000003
        /*07cc*/ 	.word	0x00000070
        /*07d0*/ 	.short	0x010a
        /*07d2*/ 	.byte	0xff
	.zero		1


	//   ....[110]....
        /*07d4*/ 	.word	0x00009140
        /*07d8*/ 	.word	0x00000003
        /*07dc*/ 	.word	0x00000040
        /*07e0*/ 	.short	0x010a
        /*07e2*/ 	.byte	0xff
	.zero		1


	//   ....[111]....
        /*07e4*/ 	.word	0x00009190
        /*07e8*/ 	.word	0x000000ba
        /*07ec*/ 	.word	0x00000090
        /*07f0*/ 	.short	0x010a
        /*07f2*/ 	.byte	0xff
	.zero		1


	//   ....[112]....
        /*07f4*/ 	.word	0x000091e0
        /*07f8*/ 	.word	0x000000c1
        /*07fc*/ 	.word	0x00000040
        /*0800*/ 	.short	0x010a
        /*0802*/ 	.byte	0xff
	.zero		1


	//----- nvinfo : EIATTR_NUM_MBARRIERS
	.align		4
.L_47:
        /*0804*/ 	.byte	0x03, 0x38
        /*0806*/ 	.short	0x001e


	//----- nvinfo : EIATTR_EXIT_INSTR_OFFSETS
	.align		4
        /*0808*/ 	.byte	0x04, 0x1c
        /*080a*/ 	.short	(.L_49 - .L_48)


	//   ....[0]....
.L_48:
        /*080c*/ 	.word	0x000028f0


	//   ....[1]....
        /*0810*/ 	.word	0x00002de0


	//   ....[2]....
        /*0814*/ 	.word	0x00002e40


	//   ....[3]....
        /*0818*/ 	.word	0x00003d50


	//   ....[4]....
        /*081c*/ 	.word	0x00004b60


	//   ....[5]....
        /*0820*/ 	.word	0x00004ba0


	//   ....[6]....
        /*0824*/ 	.word	0x000088a0


	//----- nvinfo : EIATTR_MAX_THREADS
	.align		4
.L_49:
        /*0828*/ 	.byte	0x04, 0x05
        /*082a*/ 	.short	(.L_51 - .L_50)
.L_50:
        /*082c*/ 	.word	0x00000100
        /*0830*/ 	.word	0x00000001
        /*0834*/ 	.word	0x00000001


	//----- nvinfo : EIATTR_CRS_STACK_SIZE
	.align		4
.L_51:
        /*0838*/ 	.byte	0x04, 0x1e
        /*083a*/ 	.short	(.L_53 - .L_52)
.L_52:
        /*083c*/ 	.word	0x00000000


	//----- nvinfo : EIATTR_CBANK_PARAM_SIZE
	.align		4
.L_53:
        /*0840*/ 	.byte	0x03, 0x19
        /*0842*/ 	.short	0x0800


	//----- nvinfo : EIATTR_PARAM_CBANK
	.align		4
        /*0844*/ 	.byte	0x04, 0x0a
        /*0846*/ 	.short	(.L_55 - .L_54)
	.align		4
.L_54:
        /*0848*/ 	.word	index@(.nv.constant0._ZN7cutlass13device_kernelINS_4gemm6kernel13GemmUniversalIN4cute5tupleIJiiiiEEENS1_10collective13CollectiveMmaINS1_35MainloopSm100TmaUmmaWarpSpecializedILi4ELi2ELi4ENS5_IJNS4_1CILi1EEENSA_ILi2EEESB_EEEEENS5_IJNSA_ILi128EEESF_SF_EEENS_12float_e5m2_tENS5_IJlSB_lEEESH_SI_NS4_8TiledMMAINS4_8MMA_AtomIJNS4_10MMA_TraitsINS4_19SM100_MMA_F8F6F4_SSEJSH_SH_fSF_SF_NS4_17integral_constantINS4_4UMMA5MajorELSP_0EEESQ_NSN_INSO_7ScaleInELSR_0EEESS_EEEEEENS4_6LayoutINS5_IJSB_SB_SB_EEENS5_IJNSA_ILi0EEESX_SX_EEEEENS5_IJNS4_10UnderscoreES10_S10_EEEEENS4_23SM90_TMA_LOAD_MULTICASTENS4_14ComposedLayoutINS4_7SwizzleILi3ELi4ELi3EEENS4_18smem_ptr_flag_bitsILi8EEENSV_INS5_IJNSA_ILi8EEESF_EEENS5_IJSF_SB_EEEEEEEvNS4_8identityENS4_13SM90_TMA_LOADES1D_vS1E_EENS_8epilogue10collective18CollectiveEpilogueINS1H_23Sm100TmaWarpSpecializedILi2ELi2ELi64ELb0ELb0EEEJSG_NS5_IJNSV_ISF_SB_EENSV_INSA_ILi64EEESB_EEEEESH_SI_SH_SI_NS1H_6fusion15FusionCallbacksIS1L_NS1Q_17LinearCombinationISH_fSH_fLNS_15FloatRoundStyleE2EEESG_S1P_JEEENS4_5SM1004TMEM4LOAD26SM100_TMEM_LOAD_32dp32b64xES1F_NS14_INS15_ILi2ELi4ELi3EEES18_NSV_INS5_IJS19_S1N_EEENS5_IJS1N_SB_EEEEEEENS4_39AutoVectorizingCopyWithAssumedAlignmentILi128EEENS4_14SM90_TMA_STOREES24_S26_S26_EEEvvEEEEvNT_6ParamsE)
        /*084c*/ 	.short	0x0380
        /*084e*/ 	.short	0x0800


	//----- nvinfo : EIATTR_SW_WAR
	.align		4
.L_55:
        /*0850*/ 	.byte	0x04, 0x36
        /*0852*/ 	.short	(.L_57 - .L_56)
.L_56:
        /*0854*/ 	.word	0x00000008
.L_57:


//--------------------- .nv.callgraph             --------------------------
	.section	.nv.callgraph,"",@"SHT_CUDA_CALLGRAPH"
	.align	4
	.sectionentsize	8
	.align		4
        /*0000*/ 	.word	0x00000000
	.align		4
        /*0004*/ 	.word	0xffffffff
	.align		4
        /*0008*/ 	.word	index@(_ZN7cutlass13device_kernelINS_4gemm6kernel13GemmUniversalIN4cute5tupleIJiiiiEEENS1_10collective13CollectiveMmaINS1_35MainloopSm100TmaUmmaWarpSpecializedILi4ELi2ELi4ENS5_IJNS4_1CILi1EEENSA_ILi2EEESB_EEEEENS5_IJNSA_ILi128EEESF_SF_EEENS_12float_e5m2_tENS5_IJlSB_lEEESH_SI_NS4_8TiledMMAINS4_8MMA_AtomIJNS4_10MMA_TraitsINS4_19SM100_MMA_F8F6F4_SSEJSH_SH_fSF_SF_NS4_17integral_constantINS4_4UMMA5MajorELSP_0EEESQ_NSN_INSO_7ScaleInELSR_0EEESS_EEEEEENS4_6LayoutINS5_IJSB_SB_SB_EEENS5_IJNSA_ILi0EEESX_SX_EEEEENS5_IJNS4_10UnderscoreES10_S10_EEEEENS4_23SM90_TMA_LOAD_MULTICASTENS4_14ComposedLayoutINS4_7SwizzleILi3ELi4ELi3EEENS4_18smem_ptr_flag_bitsILi8EEENSV_INS5_IJNSA_ILi8EEESF_EEENS5_IJSF_SB_EEEEEEEvNS4_8identityENS4_13SM90_TMA_LOADES1D_vS1E_EENS_8epilogue10collective18CollectiveEpilogueINS1H_23Sm100TmaWarpSpecializedILi2ELi2ELi64ELb0ELb0EEEJSG_NS5_IJNSV_ISF_SB_EENSV_INSA_ILi64EEESB_EEEEESH_SI_SH_SI_NS1H_6fusion15FusionCallbacksIS1L_NS1Q_17LinearCombinationISH_fSH_fLNS_15FloatRoundStyleE2EEESG_S1P_JEEENS4_5SM1004TMEM4LOAD26SM100_TMEM_LOAD_32dp32b64xES1F_NS14_INS15_ILi2ELi4ELi3EEES18_NSV_INS5_IJS19_S1N_EEENS5_IJS1N_SB_EEEEEEENS4_39AutoVectorizingCopyWithAssumedAlignmentILi128EEENS4_14SM90_TMA_STOREES24_S26_S26_EEEvvEEEEvNT_6ParamsE)
	.align		4
        /*000c*/ 	.word	index@(__assertfail)
	.align		4
        /*0010*/ 	.word	0x00000000
	.align		4
        /*0014*/ 	.word	0xfffffffe
	.align		4
        /*0018*/ 	.word	0x00000000
	.align		4
        /*001c*/ 	.word	0xfffffffd
	.align		4
        /*0020*/ 	.word	0x00000000
	.align		4
        /*0024*/ 	.word	0xfffffffc


//--------------------- .nv.constant4             --------------------------
	.section	.nv.constant4,"a",@progbits
	.align	8
	.align		8
.nv.constant4:
        /*0000*/ 	.dword	__assertfail
	.align		8
        /*0008*/ 	.dword	__unnamed_1
	.align		8
        /*0010*/ 	.dword	__unnamed_2
	.align		8
        /*0018*/ 	.dword	_ZN39_INTERNAL_562ebefa_4_k_cu_235f86e4_93694cuda3std3__45__cpo5beginE
	.align		8
        /*0020*/ 	.dword	_ZN39_INTERNAL_562ebefa_4_k_cu_235f86e4_93694cuda3std3__45__cpo3endE
	.align		8
        /*0028*/ 	.dword	_ZN39_INTERNAL_562ebefa_4_k_cu_235f86e4_93694cuda3std3__45__cpo6cbeginE
	.align		8
        /*0030*/ 	.dword	_ZN39_INTERNAL_562ebefa_4_k_cu_235f86e4_93694cuda3std3__45__cpo4cendE
	.align		8
        /*0038*/ 	.dword	_ZN39_INTERNAL_562ebefa_4_k_cu_235f86e4_93694cuda3std3__441_GLOBAL__N__562ebefa_4_k_cu_235f86e4_93696ignoreE
	.align		8
        /*0040*/ 	.dword	_ZN39_INTERNAL_562ebefa_4_k_cu_235f86e4_93694cuda3std3__419piecewise_constructE
	.align		8
        /*0048*/ 	.dword	_ZN39_INTERNAL_562ebefa_4_k_cu_235f86e4_93694cuda3std3__48in_placeE
	.align		8
        /*0050*/ 	.dword	_ZN39_INTERNAL_562ebefa_4_k_cu_235f86e4_93694cuda3std6ranges3__45__cpo4swapE
	.align		8
        /*0058*/ 	.dword	_ZN39_INTERNAL_562ebefa_4_k_cu_235f86e4_93694cuda3std6ranges3__45__cpo9iter_moveE
	.align		8
        /*0060*/ 	.dword	_ZN39_INTERNAL_562ebefa_4_k_cu_235f86e4_93694cute7productE
	.align		8
        /*0068*/ 	.dword	_ZN39_INTERNAL_562ebefa_4_k_cu_235f86e4_93694cute1_E
	.align		8
        /*0070*/ 	.dword	$str$25
	.align		8
        /*0078*/ 	.dword	$str$26
	.align		8
        /*0080*/ 	.dword	$str$27
	.align		8
        /*0088*/ 	.dword	$str$28


//--------------------- .text._ZN7cutlass13device_kernelINS_4gemm6kernel13GemmUniversalIN4cute5tupleIJiiiiEEENS1_10collective13CollectiveMmaINS1_35MainloopSm100TmaUmmaWarpSpecializedILi4ELi2ELi4ENS5_IJNS4_1CILi1EEENSA_ILi2EEESB_EEEEENS5_IJNSA_ILi128EEESF_SF_EEENS_12float_e5m2_tENS5_IJlSB_lEEESH_SI_NS4_8TiledMMAINS4_8MMA_AtomIJNS4_10MMA_TraitsINS4_19SM100_MMA_F8F6F4_SSEJSH_SH_fSF_SF_NS4_17integral_constantINS4_4UMMA5MajorELSP_0EEESQ_NSN_INSO_7ScaleInELSR_0EEESS_EEEEEENS4_6LayoutINS5_IJSB_SB_SB_EEENS5_IJNSA_ILi0EEESX_SX_EEEEENS5_IJNS4_10UnderscoreES10_S10_EEEEENS4_23SM90_TMA_LOAD_MULTICASTENS4_14ComposedLayoutINS4_7SwizzleILi3ELi4ELi3EEENS4_18smem_ptr_flag_bitsILi8EEENSV_INS5_IJNSA_ILi8EEESF_EEENS5_IJSF_SB_EEEEEEEvNS4_8identityENS4_13SM90_TMA_LOADES1D_vS1E_EENS_8epilogue10collective18CollectiveEpilogueINS1H_23Sm100TmaWarpSpecializedILi2ELi2ELi64ELb0ELb0EEEJSG_NS5_IJNSV_ISF_SB_EENSV_INSA_ILi64EEESB_EEEEESH_SI_SH_SI_NS1H_6fusion15FusionCallbacksIS1L_NS1Q_17LinearCombinationISH_fSH_fLNS_15FloatRoundStyleE2EEESG_S1P_JEEENS4_5SM1004TMEM4LOAD26SM100_TMEM_LOAD_32dp32b64xES1F_NS14_INS15_ILi2ELi4ELi3EEES18_NSV_INS5_IJS19_S1N_EEENS5_IJS1N_SB_EEEEEEENS4_39AutoVectorizingCopyWithAssumedAlignmentILi128EEENS4_14SM90_TMA_STOREES24_S26_S26_EEEvvEEEEvNT_6ParamsE --------------------------
	.section	.text._ZN7cutlass13device_kernelINS_4gemm6kernel13GemmUniversalIN4cute5tupleIJiiiiEEENS1_10collective13CollectiveMmaINS1_35MainloopSm100TmaUmmaWarpSpecializedILi4ELi2ELi4ENS5_IJNS4_1CILi1EEENSA_ILi2EEESB_EEEEENS5_IJNSA_ILi128EEESF_SF_EEENS_12float_e5m2_tENS5_IJlSB_lEEESH_SI_NS4_8TiledMMAINS4_8MMA_AtomIJNS4_10MMA_TraitsINS4_19SM100_MMA_F8F6F4_SSEJSH_SH_fSF_SF_NS4_17integral_constantINS4_4UMMA5MajorELSP_0EEESQ_NSN_INSO_7ScaleInELSR_0EEESS_EEEEEENS4_6LayoutINS5_IJSB_SB_SB_EEENS5_IJNSA_ILi0EEESX_SX_EEEEENS5_IJNS4_10UnderscoreES10_S10_EEEEENS4_23SM90_TMA_LOAD_MULTICASTENS4_14ComposedLayoutINS4_7SwizzleILi3ELi4ELi3EEENS4_18smem_ptr_flag_bitsILi8EEENSV_INS5_IJNSA_ILi8EEESF_EEENS5_IJSF_SB_EEEEEEEvNS4_8identityENS4_13SM90_TMA_LOADES1D_vS1E_EENS_8epilogue10collective18CollectiveEpilogueINS1H_23Sm100TmaWarpSpecializedILi2ELi2ELi64ELb0ELb0EEEJSG_NS5_IJNSV_ISF_SB_EENSV_INSA_ILi64EEESB_EEEEESH_SI_SH_SI_NS1H_6fusion15FusionCallbacksIS1L_NS1Q_17LinearCombinationISH_fSH_fLNS_15FloatRoundStyleE2EEESG_S1P_JEEENS4_5SM1004TMEM4LOAD26SM100_TMEM_LOAD_32dp32b64xES1F_NS14_INS15_ILi2ELi4ELi3EEES18_NSV_INS5_IJS19_S1N_EEENS5_IJS1N_SB_EEEEEEENS4_39AutoVectorizingCopyWithAssumedAlignmentILi128EEENS4_14SM90_TMA_STOREES24_S26_S26_EEEvvEEEEvNT_6ParamsE,"ax",@progbits
	.align	128
.text._ZN7cutlass13device_kernelINS_4gemm6kernel13GemmUniversalIN4cute5tupleIJiiiiEEENS1_10collective13CollectiveMmaINS1_35MainloopSm100TmaUmmaWarpSpecializedILi4ELi2ELi4ENS5_IJNS4_1CILi1EEENSA_ILi2EEESB_EEEEENS5_IJNSA_ILi128EEESF_SF_EEENS_12float_e5m2_tENS5_IJlSB_lEEESH_SI_NS4_8TiledMMAINS4_8MMA_AtomIJNS4_10MMA_TraitsINS4_19SM100_MMA_F8F6F4_SSEJSH_SH_fSF_SF_NS4_17integral_constantINS4_4UMMA5MajorELSP_0EEESQ_NSN_INSO_7ScaleInELSR_0EEESS_EEEEEENS4_6LayoutINS5_IJSB_SB_SB_EEENS5_IJNSA_ILi0EEESX_SX_EEEEENS5_IJNS4_10UnderscoreES10_S10_EEEEENS4_23SM90_TMA_LOAD_MULTICASTENS4_14ComposedLayoutINS4_7SwizzleILi3ELi4ELi3EEENS4_18smem_ptr_flag_bitsILi8EEENSV_INS5_IJNSA_ILi8EEESF_EEENS5_IJSF_SB_EEEEEEEvNS4_8identityENS4_13SM90_TMA_LOADES1D_vS1E_EENS_8epilogue10collective18CollectiveEpilogueINS1H_23Sm100TmaWarpSpecializedILi2ELi2ELi64ELb0ELb0EEEJSG_NS5_IJNSV_ISF_SB_EENSV_INSA_ILi64EEESB_EEEEESH_SI_SH_SI_NS1H_6fusion15FusionCallbacksIS1L_NS1Q_17LinearCombinationISH_fSH_fLNS_15FloatRoundStyleE2EEESG_S1P_JEEENS4_5SM1004TMEM4LOAD26SM100_TMEM_LOAD_32dp32b64xES1F_NS14_INS15_ILi2ELi4ELi3EEES18_NSV_INS5_IJS19_S1N_EEENS5_IJS1N_SB_EEEEEEENS4_39AutoVectorizingCopyWithAssumedAlignmentILi128EEENS4_14SM90_TMA_STOREES24_S26_S26_EEEvvEEEEvNT_6ParamsE:
        .type           _ZN7cutlass13device_kernelINS_4gemm6kernel13GemmUniversalIN4cute5tupleIJiiiiEEENS1_10collective13CollectiveMmaINS1_35MainloopSm100TmaUmmaWarpSpecializedILi4ELi2ELi4ENS5_IJNS4_1CILi1EEENSA_ILi2EEESB_EEEEENS5_IJNSA_ILi128EEESF_SF_EEENS_12float_e5m2_tENS5_IJlSB_lEEESH_SI_NS4_8TiledMMAINS4_8MMA_AtomIJNS4_10MMA_TraitsINS4_19SM100_MMA_F8F6F4_SSEJSH_SH_fSF_SF_NS4_17integral_constantINS4_4UMMA5MajorELSP_0EEESQ_NSN_INSO_7ScaleInELSR_0EEESS_EEEEEENS4_6LayoutINS5_IJSB_SB_SB_EEENS5_IJNSA_ILi0EEESX_SX_EEEEENS5_IJNS4_10UnderscoreES10_S10_EEEEENS4_23SM90_TMA_LOAD_MULTICASTENS4_14ComposedLayoutINS4_7SwizzleILi3ELi4ELi3EEENS4_18smem_ptr_flag_bitsILi8EEENSV_INS5_IJNSA_ILi8EEESF_EEENS5_IJSF_SB_EEEEEEEvNS4_8identityENS4_13SM90_TMA_LOADES1D_vS1E_EENS_8epilogue10collective18CollectiveEpilogueINS1H_23Sm100TmaWarpSpecializedILi2ELi2ELi64ELb0ELb0EEEJSG_NS5_IJNSV_ISF_SB_EENSV_INSA_ILi64EEESB_EEEEESH_SI_SH_SI_NS1H_6fusion15FusionCallbacksIS1L_NS1Q_17LinearCombinationISH_fSH_fLNS_15FloatRoundStyleE2EEESG_S1P_JEEENS4_5SM1004TMEM4LOAD26SM100_TMEM_LOAD_32dp32b64xES1F_NS14_INS15_ILi2ELi4ELi3EEES18_NSV_INS5_IJS19_S1N_EEENS5_IJS1N_SB_EEEEEEENS4_39AutoVectorizingCopyWithAssumedAlignmentILi128EEENS4_14SM90_TMA_STOREES24_S26_S26_EEEvvEEEEvNT_6ParamsE,@function
        .size           _ZN7cutlass13device_kernelINS_4gemm6kernel13GemmUniversalIN4cute5tupleIJiiiiEEENS1_10collective13CollectiveMmaINS1_35MainloopSm100TmaUmmaWarpSpecializedILi4ELi2ELi4ENS5_IJNS4_1CILi1EEENSA_ILi2EEESB_EEEEENS5_IJNSA_ILi128EEESF_SF_EEENS_12float_e5m2_tENS5_IJlSB_lEEESH_SI_NS4_8TiledMMAINS4_8MMA_AtomIJNS4_10MMA_TraitsINS4_19SM100_MMA_F8F6F4_SSEJSH_SH_fSF_SF_NS4_17integral_constantINS4_4UMMA5MajorELSP_0EEESQ_NSN_INSO_7ScaleInELSR_0EEESS_EEEEEENS4_6LayoutINS5_IJSB_SB_SB_EEENS5_IJNSA_ILi0EEESX_SX_EEEEENS5_IJNS4_10UnderscoreES10_S10_EEEEENS4_23SM90_TMA_LOAD_MULTICASTENS4_14ComposedLayoutINS4_7SwizzleILi3ELi4ELi3EEENS4_18smem_ptr_flag_bitsILi8EEENSV_INS5_IJNSA_ILi8EEESF_EEENS5_IJSF_SB_EEEEEEEvNS4_8identityENS4_13SM90_TMA_LOADES1D_vS1E_EENS_8epilogue10collective18CollectiveEpilogueINS1H_23Sm100TmaWarpSpecializedILi2ELi2ELi64ELb0ELb0EEEJSG_NS5_IJNSV_ISF_SB_EENSV_INSA_ILi64EEESB_EEEEESH_SI_SH_SI_NS1H_6fusion15FusionCallbacksIS1L_NS1Q_17LinearCombinationISH_fSH_fLNS_15FloatRoundStyleE2EEESG_S1P_JEEENS4_5SM1004TMEM4LOAD26SM100_TMEM_LOAD_32dp32b64xES1F_NS14_INS15_ILi2ELi4ELi3EEES18_NSV_INS5_IJS19_S1N_EEENS5_IJS1N_SB_EEEEEEENS4_39AutoVectorizingCopyWithAssumedAlignmentILi128EEENS4_14SM90_TMA_STOREES24_S26_S26_EEEvvEEEEvNT_6ParamsE,(.L_x_150 - _ZN7cutlass13device_kernelINS_4gemm6kernel13GemmUniversalIN4cute5tupleIJiiiiEEENS1_10collective13CollectiveMmaINS1_35MainloopSm100TmaUmmaWarpSpecializedILi4ELi2ELi4ENS5_IJNS4_1CILi1EEENSA_ILi2EEESB_EEEEENS5_IJNSA_ILi128EEESF_SF_EEENS_12float_e5m2_tENS5_IJlSB_lEEESH_SI_NS4_8TiledMMAINS4_8MMA_AtomIJNS4_10MMA_TraitsINS4_19SM100_MMA_F8F6F4_SSEJSH_SH_fSF_SF_NS4_17integral_constantINS4_4UMMA5MajorELSP_0EEESQ_NSN_INSO_7ScaleInELSR_0EEESS_EEEEEENS4_6LayoutINS5_IJSB_SB_SB_EEENS5_IJNSA_ILi0EEESX_SX_EEEEENS5_IJNS4_10UnderscoreES10_S10_EEEEENS4_23SM90_TMA_LOAD_MULTICASTENS4_14ComposedLayoutINS4_7SwizzleILi3ELi4ELi3EEENS4_18smem_ptr_flag_bitsILi8EEENSV_INS5_IJNSA_ILi8EEESF_EEENS5_IJSF_SB_EEEEEEEvNS4_8identityENS4_13SM90_TMA_LOADES1D_vS1E_EENS_8epilogue10collective18CollectiveEpilogueINS1H_23Sm100TmaWarpSpecializedILi2ELi2ELi64ELb0ELb0EEEJSG_NS5_IJNSV_ISF_SB_EENSV_INSA_ILi64EEESB_EEEEESH_SI_SH_SI_NS1H_6fusion15FusionCallbacksIS1L_NS1Q_17LinearCombinationISH_fSH_fLNS_15FloatRoundStyleE2EEESG_S1P_JEEENS4_5SM1004TMEM4LOAD26SM100_TMEM_LOAD_32dp32b64xES1F_NS14_INS15_ILi2ELi4ELi3EEES18_NSV_INS5_IJS19_S1N_EEENS5_IJS1N_SB_EEEEEEENS4_39AutoVectorizingCopyWithAssumedAlignmentILi128EEENS4_14SM90_TMA_STOREES24_S26_S26_EEEvvEEEEvNT_6ParamsE)
        .other          _ZN7cutlass13device_kernelINS_4gemm6kernel13GemmUniversalIN4cute5tupleIJiiiiEEENS1_10collective13CollectiveMmaINS1_35MainloopSm100TmaUmmaWarpSpecializedILi4ELi2ELi4ENS5_IJNS4_1CILi1EEENSA_ILi2EEESB_EEEEENS5_IJNSA_ILi128EEESF_SF_EEENS_12float_e5m2_tENS5_IJlSB_lEEESH_SI_NS4_8TiledMMAINS4_8MMA_AtomIJNS4_10MMA_TraitsINS4_19SM100_MMA_F8F6F4_SSEJSH_SH_fSF_SF_NS4_17integral_constantINS4_4UMMA5MajorELSP_0EEESQ_NSN_INSO_7ScaleInELSR_0EEESS_EEEEEENS4_6LayoutINS5_IJSB_SB_SB_EEENS5_IJNSA_ILi0EEESX_SX_EEEEENS5_IJNS4_10UnderscoreES10_S10_EEEEENS4_23SM90_TMA_LOAD_MULTICASTENS4_14ComposedLayoutINS4_7SwizzleILi3ELi4ELi3EEENS4_18smem_ptr_flag_bitsILi8EEENSV_INS5_IJNSA_ILi8EEESF_EEENS5_IJSF_SB_EEEEEEEvNS4_8identityENS4_13SM90_TMA_LOADES1D_vS1E_EENS_8epilogue10collective18CollectiveEpilogueINS1H_23Sm100TmaWarpSpecializedILi2ELi2ELi64ELb0ELb0EEEJSG_NS5_IJNSV_ISF_SB_EENSV_INSA_ILi64EEESB_EEEEESH_SI_SH_SI_NS1H_6fusion15FusionCallbacksIS1L_NS1Q_17LinearCombinationISH_fSH_fLNS_15FloatRoundStyleE2EEESG_S1P_JEEENS4_5SM1004TMEM4LOAD26SM100_TMEM_LOAD_32dp32b64xES1F_NS14_INS15_ILi2ELi4ELi3EEES18_NSV_INS5_IJS19_S1N_EEENS5_IJS1N_SB_EEEEEEENS4_39AutoVectorizingCopyWithAssumedAlignmentILi128EEENS4_14SM90_TMA_STOREES24_S26_S26_EEEvvEEEEvNT_6ParamsE,@"STO_CUDA_ENTRY STV_DEFAULT"
_ZN7cutlass13device_kernelINS_4gemm6kernel13GemmUniversalIN4cute5tupleIJiiiiEEENS1_10collective13CollectiveMmaINS1_35MainloopSm100TmaUmmaWarpSpecializedILi4ELi2ELi4ENS5_IJNS4_1CILi1EEENSA_ILi2EEESB_EEEEENS5_IJNSA_ILi128EEESF_SF_EEENS_12float_e5m2_tENS5_IJlSB_lEEESH_SI_NS4_8TiledMMAINS4_8MMA_AtomIJNS4_10MMA_TraitsINS4_19SM100_MMA_F8F6F4_SSEJSH_SH_fSF_SF_NS4_17integral_constantINS4_4UMMA5MajorELSP_0EEESQ_NSN_INSO_7ScaleInELSR_0EEESS_EEEEEENS4_6LayoutINS5_IJSB_SB_SB_EEENS5_IJNSA_ILi0EEESX_SX_EEEEENS5_IJNS4_10UnderscoreES10_S10_EEEEENS4_23SM90_TMA_LOAD_MULTICASTENS4_14ComposedLayoutINS4_7SwizzleILi3ELi4ELi3EEENS4_18smem_ptr_flag_bitsILi8EEENSV_INS5_IJNSA_ILi8EEESF_EEENS5_IJSF_SB_EEEEEEEvNS4_8identityENS4_13SM90_TMA_LOADES1D_vS1E_EENS_8epilogue10collective18CollectiveEpilogueINS1H_23Sm100TmaWarpSpecializedILi2ELi2ELi64ELb0ELb0EEEJSG_NS5_IJNSV_ISF_SB_EENSV_INSA_ILi64EEESB_EEEEESH_SI_SH_SI_NS1H_6fusion15FusionCallbacksIS1L_NS1Q_17LinearCombinationISH_fSH_fLNS_15FloatRoundStyleE2EEESG_S1P_JEEENS4_5SM1004TMEM4LOAD26SM100_TMEM_LOAD_32dp32b64xES1F_NS14_INS15_ILi2ELi4ELi3EEES18_NSV_INS5_IJS19_S1N_EEENS5_IJS1N_SB_EEEEEEENS4_39AutoVectorizingCopyWithAssumedAlignmentILi128EEENS4_14SM90_TMA_STOREES24_S26_S26_EEEvvEEEEvNT_6ParamsE:
[----:B------:R-:W1:Y:S01]  /*0000*/  LDC R1, c[0x0][0x37c] ;  /* 0x0000df00ff017b82 */ /* 0x000e620000000800 */
[----:B------:R-:W2:Y:S01]  /*0010*/  S2R R170, SR_TID.X ;  /* 0x0000000000aa7919 */ /* 0x000ea20000002100 */
[----:B------:R-:W3:Y:S01]  /*0020*/  LDCU.64 UR8, c[0x0][0x890] ;  /* 0x00011200ff0877ac */ /* 0x000ee20008000a00 */
[----:B------:R-:W-:Y:S02]  /*0030*/  PRMT R158, RZ, 0x7610, R158 ;  /* 0x00007610ff9e7816 */ /* 0x000fe4000000009e */
[----:B------:R-:W-:Y:S01]  /*0040*/  ELECT P3, URZ, PT ;  /* 0x0000000000ff782f */ /* 0x000fe20003860000 */
[----:B---3--:R-:W-:-:S04]  /*0050*/  UISETP.NE.U32.AND UP0, UPT, UR8, URZ, UPT ;  /* 0x000000ff0800728c */ /* 0x008fc8000bf05070 */
[----:B------:R-:W-:Y:S01]  /*0060*/  UISETP.NE.AND.EX UP0, UPT, UR9, URZ, UPT, UP0 ;  /* 0x000000ff0900728c */ /* 0x000fe2000bf05300 */
[----:B--2---:R-:W-:-:S05]  /*0070*/  SHF.R.U32.HI R159, RZ, 0x5, R170 ;  /* 0x00000005ff9f7819 */ /* 0x004fca00000116aa */
[----:B------:R-:W2:Y:S02]  /*0080*/  SHFL.IDX PT, R0, R159, RZ, 0x1f ;  /* 0x00001fff9f007589 */ /* 0x000ea400000e0000 */
[----:B--2---:R-:W-:Y:S01]  /*0090*/  R2UR UR17, R0 ;  /* 0x00000000001172ca */ /* 0x004fe200000e0000 */
[----:B-1----:R-:W-:-:S14]  /*00a0*/  BRA.U UP0, `(.L_x_0) ;  /* 0x0000000100307547 */ /* 0x002fdc000b800000 */
[----:B------:R-:W1:Y:S02]  /*00b0*/  LDCU.64 UR4, c[0x0][0x888] ;  /* 0x00011100ff0477ac */ /* 0x000e640008000a00 */
[----:B-1----:R-:W-:-:S04]  /*00c0*/  UISETP.NE.U32.AND UP0, UPT, UR4, URZ, UPT ;  /* 0x000000ff0400728c */ /* 0x002fc8000bf05070 */
[----:B------:R-:W-:-:S09]  /*00d0*/  UISETP.NE.AND.EX UP0, UPT, UR5, URZ, UPT, UP0 ;  /* 0x000000ff0500728c */ /* 0x000fd2000bf05300 */
[----:B------:R-:W-:Y:S05]  /*00e0*/  BRA.U !UP0, `(.L_x_1) ;  /* 0x0000000108147547 */ /* 0x000fea000b800000 */
[----:B------:R-:W1:Y:S01]  /*00f0*/  LDC.64 R2, c[0x0][0x888] ;  /* 0x00022200ff027b82 */ /* 0x000e620000000a00 */
[----:B------:R-:W1:Y:S02]  /*0100*/  LDCU.64 UR4, c[0x0][0x358] ;  /* 0x00006b00ff0477ac */ /* 0x000e640008000a00 */
[----:B-1----:R1:W5:Y:S01]  /*0110*/  LDG.E R73, desc[UR4][R2.64] ;  /* 0x0000000402497981 */ /* 0x002362000c1e1900 */
[----:B------:R-:W-:Y:S01]  /*0120*/  HFMA2 R158, -RZ, RZ, 0, 5.9604644775390625e-08 ;  /* 0x00000001ff9e7431 */ /* 0x000fe200000001ff */
[----:B------:R-:W-:Y:S05]  /*0130*/  BRA `(.L_x_0) ;  /* 0x00000000000c7947 */ /* 0x000fea0003800000 */
.L_x_1:
[----:B------:R-:W1:Y:S01]  /*0140*/  LDCU UR4, c[0x0][0x880] ;  /* 0x00011000ff0477ac */ /* 0x000e620008000800 */
[----:B------:R-:W-:Y:S01]  /*0150*/  HFMA2 R158, -RZ, RZ, 0, 5.9604644775390625e-08 ;  /* 0x00000001ff9e7431 */ /* 0x000fe200000001ff */
[----:B-1----:R-:W-:-:S07]  /*0160*/  MOV R73, UR4 ;  /* 0x0000000400497c02 */ /* 0x002fce0008000f00 */
.L_x_0:
[----:B------:R-:W2:Y:S02]  /*0170*/  LDCU.64 UR4, c[0x0][0x8b0] ;  /* 0x00011600ff0477ac */ /* 0x000ea40008000a00 */
[----:B--2---:R-:W-:-:S04]  /*0180*/  UISETP.NE.U32.AND UP0, UPT, UR4, URZ, UPT ;  /* 0x000000ff0400728c */ /* 0x004fc8000bf05070 */
[----:B------:R-:W-:-:S09]  /*0190*/  UISETP.NE.AND.EX UP0, UPT, UR5, URZ, UPT, UP0 ;  /* 0x000000ff0500728c */ /* 0x000fd2000bf05300 */
[----:B------:R-:W-:Y:S05]  /*01a0*/  BRA.U UP0, `(.L_x_2) ;  /* 0x0000000100287547 */ /* 0x000fea000b800000 */
[----:B------:R-:W2:Y:S02]  /*01b0*/  LDCU.64 UR4, c[0x0][0x8a8] ;  /* 0x00011500ff0477ac */ /* 0x000ea40008000a00 */
[----:B--2---:R-:W-:-:S04]  /*01c0*/  UISETP.NE.U32.AND UP0, UPT, UR4, URZ, UPT ;  /* 0x000000ff0400728c */ /* 0x004fc8000bf05070 */
[----:B------:R-:W-:-:S09]  /*01d0*/  UISETP.NE.AND.EX UP0, UPT, UR5, URZ, UPT, UP0 ;  /* 0x000000ff0500728c */ /* 0x000fd2000bf05300 */
[----:B------:R-:W-:Y:S05]  /*01e0*/  BRA.U !UP0, `(.L_x_3) ;  /* 0x0000000108107547 */ /* 0x000fea000b800000 */
[----:B------:R-:W2:Y:S01]  /*01f0*/  LDC.64 R70, c[0x0][0x8a8] ;  /* 0x00022a00ff467b82 */ /* 0x000ea20000000a00 */
[----:B------:R-:W2:Y:S02]  /*0200*/  LDCU.64 UR4, c[0x0][0x358] ;  /* 0x00006b00ff0477ac */ /* 0x000ea40008000a00 */
[----:B--2---:R2:W5:Y:S01]  /*0210*/  LDG.E R70, desc[UR4][R70.64] ;  /* 0x0000000446467981 */ /* 0x004562000c1e1900 */
[----:B------:R-:W-:Y:S05]  /*0220*/  BRA `(.L_x_2) ;  /* 0x0000000000087947 */ /* 0x000fea0003800000 */
.L_x_3:
[----:B------:R-:W2:Y:S02]  /*0230*/  LDCU UR4, c[0x0][0x8a0] ;  /* 0x00011400ff0477ac */ /* 0x000ea40008000800 */
[----:B--2---:R-:W-:Y:S02]  /*0240*/  MOV R70, UR4 ;  /* 0x0000000400467c02 */ /* 0x004fe40008000f00 */
.L_x_2:
[----:B------:R-:W-:Y:S01]  /*0250*/  IMAD.U32 R0, RZ, RZ, UR17 ;  /* 0x00000011ff007e24 */ /* 0x000fe2000f8e00ff */
[----:B------:R-:W-:Y:S04]  /*0260*/  BSSY.RECONVERGENT B0, `(.L_x_4) ;  /* 0x000000c000007945 */ /* 0x000fe80003800200 */
[C---:B------:R-:W-:Y:S02]  /*0270*/  ISETP.NE.OR P1, PT, R0.reuse, 0x1, !P3 ;  /* 0x000000010000780c */ /* 0x040fe40005f25670 */
[----:B------:R-:W-:-:S11]  /*0280*/  ISETP.NE.OR P0, PT, R0, 0x3, !P3 ;  /* 0x000000030000780c */ /* 0x000fd60005f05670 */
[----:B------:R-:W-:Y:S05]  /*0290*/  @P1 BRA `(.L_x_5) ;  /* 0x0000000000201947 */ /* 0x000fea0003800000 */
[----:B------:R-:W3:Y:S02]  /*02a0*/  LDCU.64 UR4, c[0x0][0x348] ;  /* 0x00006900ff0477ac */ /* 0x000ee40008000a00 */
[----:B---3--:R-:W-:Y:S02]  /*02b0*/  UIADD3 UR6, UP1, UPT, UR4, 0x80, URZ ;  /* 0x0000008004067890 */ /* 0x008fe4000ff3e0ff */
[----:B------:R-:W-:Y:S02]  /*02c0*/  UIADD3 UR4, UP0, UPT, UR4, 0x180, URZ ;  /* 0x0000018004047890 */ /* 0x000fe4000ff1e0ff */
[----:B------:R-:W-:Y:S02]  /*02d0*/  UIADD3.X UR7, UPT, UPT, URZ, UR5, URZ, UP1, !UPT ;  /* 0x00000005ff077290 */ /* 0x000fe40008ffe4ff */
[----:B------:R-:W-:-:S07]  /*02e0*/  UIADD3.X UR5, UPT, UPT, URZ, UR5, URZ, UP0, !UPT ;  /* 0x00000005ff057290 */ /* 0x000fce00087fe4ff */
[----:B------:R3:W-:Y:S02]  /*02f0*/  UTMACCTL.PF [UR6] ;  /* 0x00000000060079b9 */ /* 0x0007e40008040000 */
[----:B------:R3:W-:Y:S02]  /*0300*/  UTMACCTL.PF [UR4] ;  /* 0x00000000040079b9 */ /* 0x0007e40008040000 */
[----:B---3--:R-:W-:Y:S01]  /*0310*/  NOP ;  /* 0x0000000000007918 */ /* 0x008fe20000000000 */
.L_x_5:
[----:B------:R-:W-:Y:S05]  /*0320*/  BSYNC.RECONVERGENT B0 ;  /* 0x0000000000007941 */ /* 0x000fea0003800200 */
.L_x_4:
[----:B------:R-:W-:Y:S04]  /*0330*/  BSSY.RECONVERGENT B0, `(.L_x_6) ;  /* 0x000000a000007945 */ /* 0x000fe80003800200 */
        /* <DEDUP_REMOVED lines=9> */
.L_x_7:
[----:B------:R-:W-:Y:S05]  /*03d0*/  BSYNC.RECONVERGENT B0 ;  /* 0x0000000000007941 */ /* 0x000fea0003800200 */
.L_x_6:
[----:B------:R-:W3:Y:S01]  /*03e0*/  LDCU.64 UR4, c[0x0][0x888] ;  /* 0x00011100ff0477ac */ /* 0x000ee20008000a00 */
[----:B------:R-:W-:Y:S02]  /*03f0*/  UISETP.EQ.U32.AND UP1, UPT, UR8, URZ, UPT ;  /* 0x000000ff0800728c */ /* 0x000fe4000bf22070 */
[----:B------:R-:W-:Y:S02]  /*0400*/  UPLOP3.LUT UP3, UPT, UPT, UPT, UPT, 0x80, 0x8 ;  /* 0x000000000008789c */ /* 0x000fe40003f6f070 */
[----:B---3--:R-:W-:-:S04]  /*0410*/  UISETP.NE.U32.AND UP0, UPT, UR4, URZ, UPT ;  /* 0x000000ff0400728c */ /* 0x008fc8000bf05070 */
[----:B------:R-:W-:-:S04]  /*0420*/  UISETP.NE.AND.EX UP0, UPT, UR5, URZ, UPT, UP0 ;  /* 0x000000ff0500728c */ /* 0x000fc8000bf05300 */
[----:B------:R-:W-:-:S04]  /*0430*/  UISETP.EQ.OR.EX UP2, UPT, UR9, URZ, !UP0, UP1 ;  /* 0x000000ff0900728c */ /* 0x000fc8000c742710 */
[----:B------:R-:W-:-:S06]  /*0440*/  UP2UR UR4, UPR, URZ, 0x4 ;  /* 0x00000004ff047883 */ /* 0x000fcc0008000000 */
[----:B------:R-:W-:Y:S01]  /*0450*/  MOV R161, UR4 ;  /* 0x0000000400a17c02 */ /* 0x000fe20008000f00 */
[----:B------:R-:W-:Y:S06]  /*0460*/  BRA.U !UP2, `(.L_x_8) ;  /* 0x000000010a207547 */ /* 0x000fec000b800000 */
[----:B------:R-:W-:Y:S01]  /*0470*/  UISETP.NE.U32.AND UP1, UPT, UR8, URZ, UPT ;  /* 0x000000ff0800728c */ /* 0x000fe2000bf25070 */
[----:B-----5:R-:W-:Y:S01]  /*0480*/  FSETP.NEU.AND P0, PT, R73, RZ, PT ;  /* 0x000000ff4900720b */ /* 0x020fe20003f0d000 */
[----:B------:R-:W-:Y:S02]  /*0490*/  USEL UR4, URZ, 0xffffffff, UP0 ;  /* 0xffffffffff047887 */ /* 0x000fe40008000000 */
[----:B------:R-:W-:-:S10]  /*04a0*/  UISETP.NE.AND.EX UP1, UPT, UR9, URZ, UPT, UP1 ;  /* 0x000000ff0900728c */ /* 0x000fd4000bf25310 */
[----:B------:R-:W-:Y:S01]  /*04b0*/  VOTEU.ANY UP0, P0 ;  /* 0x0000000000ff7886 */ /* 0x000fe20000000100 */
[----:B------:R-:W-:-:S04]  /*04c0*/  @!UP1 USEL UR4, URZ, 0xffffffff, UP0 ;  /* 0xffffffffff049887 */ /* 0x000fc80008000000 */
[----:B------:R-:W-:-:S04]  /*04d0*/  ULOP3.LUT UR4, UR4, 0x1, URZ, 0xc0, !UPT ;  /* 0x0000000104047892 */ /* 0x000fc8000f8ec0ff */
[----:B------:R-:W-:-:S11]  /*04e0*/  UISETP.NE.U32.AND UP3, UPT, UR4, 0x1, UPT ;  /* 0x000000010400788c */ /* 0x000fd6000bf65070 */
.L_x_8:
[----:B-1----:R-:W1:Y:S01]  /*04f0*/  SHFL.IDX PT, R2, R159, RZ, 0x1f ;  /* 0x00001fff9f027589 */ /* 0x002e6200000e0000 */
[----:B------:R-:W-:-:S04]  /*0500*/  UISETP.NE.AND UP0, UPT, UR17, 0x2, UPT ;  /* 0x000000021100788c */ /* 0x000fc8000bf05270 */
[----:B------:R-:W-:Y:S01]  /*0510*/  USEL UR37, URZ, 0x1, UP0 ;  /* 0x00000001ff257887 */ /* 0x000fe20008000000 */
[----:B-1----:R-:W-:-:S13]  /*0520*/  ISETP.NE.AND P0, PT, R2, RZ, PT ;  /* 0x000000ff0200720c */ /* 0x002fda0003f05270 */
[----:B------:R-:W-:Y:S05]  /*0530*/  @P0 BRA `(.L_x_9) ;  /* 0x0000000000580947 */ /* 0x000fea0003800000 */
[----:B------:R-:W1:Y:S01]  /*0540*/  S2UR UR4, SR_CgaCtaId ;  /* 0x00000000000479c3 */ /* 0x000e620000008800 */
[----:B------:R-:W-:Y:S01]  /*0550*/  UMOV UR5, 0x400 ;  /* 0x0000040000057882 */ /* 0x000fe20000000000 */
[----:B------:R-:W-:Y:S01]  /*0560*/  UMOV UR8, 0x1 ;  /* 0x0000000100087882 */ /* 0x000fe20000000000 */
[----:B------:R-:W-:Y:S01]  /*0570*/  UMOV UR6, 0x2 ;  /* 0x0000000200067882 */ /* 0x000fe20000000000 */
[----:B------:R-:W-:-:S04]  /*0580*/  UIADD3 UR8, UPT, UPT, -UR8, 0x100000, URZ ;  /* 0x0010000008087890 */ /* 0x000fc8000fffe1ff */
[----:B------:R-:W-:Y:S02]  /*0590*/  USHF.L.U32 UR9, UR8, 0xb, URZ ;  /* 0x0000000b08097899 */ /* 0x000fe400080006ff */
[----:B------:R-:W-:Y:S02]  /*05a0*/  USHF.L.U32 UR8, UR8, 0x1, URZ ;  /* 0x0000000108087899 */ /* 0x000fe400080006ff */
[----:B------:R-:W-:-:S04]  /*05b0*/  UIADD3 UR6, UPT, UPT, -UR6, 0x100000, URZ ;  /* 0x0010000006067890 */ /* 0x000fc8000fffe1ff */
[----:B------:R-:W-:Y:S02]  /*05c0*/  USHF.L.U32 UR7, UR6, 0xb, URZ ;  /* 0x0000000b06077899 */ /* 0x000fe400080006ff */
[----:B------:R-:W-:Y:S01]  /*05d0*/  USHF.L.U32 UR6, UR6, 0x1, URZ ;  /* 0x0000000106067899 */ /* 0x000fe200080006ff */
[----:B------:R-:W-:Y:S01]  /*05e0*/  ELECT P0, URZ, PT ;  /* 0x0000000000ff782f */ /* 0x000fe20003800000 */
[----:B-1----:R-:W-:Y:S01]  /*05f0*/  ULEA UR4, UR4, UR5, 0x18 ;  /* 0x0000000504047291 */ /* 0x002fe2000f8ec0ff */
[----:B------:R-:W1:Y:S11]  /*0600*/  FENCE.VIEW.ASYNC.S ;  /* 0x00000000000073c6 */ /* 0x000e760000000000 */
[----:B-1----:R1:W3:Y:S01]  /*0610*/  SYNCS.EXCH.64 URZ, [UR4], UR8 ;  /* 0x0000000804ff75b2 */ /* 0x0022e20008000100 */
[----:B------:R1:W4:Y:S01]  /*0620*/  SYNCS.EXCH.64 URZ, [UR4+0x20], UR6 ;  /* 0x0000200604ff75b2 */ /* 0x0003220008000100 */
[----:B------:R1:W1:Y:S01]  /*0630*/  SYNCS.EXCH.64 URZ, [UR4+0x8], UR8 ;  /* 0x0000080804ff75b2 */ /* 0x0002620008000100 */
[----:B------:R1:W1:Y:S01]  /*0640*/  SYNCS.EXCH.64 URZ, [UR4+0x28], UR6 ;  /* 0x0000280604ff75b2 */ /* 0x0002620008000100 */
[----:B------:R1:W1:Y:S01]  /*0650*/  SYNCS.EXCH.64 URZ, [UR4+0x10], UR8 ;  /* 0x0000100804ff75b2 */ /* 0x0002620008000100 */
[----:B------:R1:W1:Y:S01]  /*0660*/  SYNCS.EXCH.64 URZ, [UR4+0x30], UR6 ;  /* 0x0000300604ff75b2 */ /* 0x0002620008000100 */
[----:B------:R1:W1:Y:S01]  /*0670*/  SYNCS.EXCH.64 URZ, [UR4+0x18], UR8 ;  /* 0x0000180804ff75b2 */ /* 0x0002620008000100 */
[----:B------:R1:W1:Y:S01]  /*0680*/  SYNCS.EXCH.64 URZ, [UR4+0x38], UR6 ;  /* 0x0000380604ff75b2 */ /* 0x0002620008000100 */
[----:B------:R-:W-:Y:S01]  /*0690*/  NOP ;  /* 0x0000000000007918 */ /* 0x000fe20000000000 */
.L_x_9:
[----:B------:R-:W2:Y:S01]  /*06a0*/  SHFL.IDX PT, R2, R159, RZ, 0x1f ;  /* 0x00001fff9f027589 */ /* 0x000ea200000e0000 */
[----:B------:R-:W-:Y:S01]  /*06b0*/  NOP ;  /* 0x0000000000007918 */ /* 0x000fe20000000000 */
[----:B--2---:R-:W-:-:S13]  /*06c0*/  ISETP.NE.AND P0, PT, R2, 0x1, PT ;  /* 0x000000010200780c */ /* 0x004fda0003f05270 */
[----:B------:R-:W-:Y:S05]  /*06d0*/  @P0 BRA `(.L_x_10) ;  /* 0x0000000000480947 */ /* 0x000fea0003800000 */
[----:B-1----:R-:W1:Y:S01]  /*06e0*/  S2UR UR4, SR_CgaCtaId ;  /* 0x00000000000479c3 */ /* 0x002e620000008800 */
        /* <DEDUP_REMOVED lines=12> */
[----:B-1----:R2:W1:Y:S01]  /*07b0*/  SYNCS.EXCH.64 URZ, [UR4+0x40], UR8 ;  /* 0x0000400804ff75b2 */ /* 0x0024620008000100 */
[----:B------:R2:W1:Y:S01]  /*07c0*/  SYNCS.EXCH.64 URZ, [UR4+0x50], UR6 ;  /* 0x0000500604ff75b2 */ /* 0x0004620008000100 */
[----:B------:R2:W1:Y:S01]  /*07d0*/  SYNCS.EXCH.64 URZ, [UR4+0x48], UR8 ;  /* 0x0000480804ff75b2 */ /* 0x0004620008000100 */
[----:B------:R2:W1:Y:S02]  /*07e0*/  SYNCS.EXCH.64 URZ, [UR4+0x58], UR6 ;  /* 0x0000580604ff75b2 */ /* 0x0004640008000100 */
[----:B--2---:R-:W-:Y:S01]  /*07f0*/  NOP ;  /* 0x0000000000007918 */ /* 0x004fe20000000000 */
.L_x_10:
[----:B------:R-:W2:Y:S01]  /*0800*/  SHFL.IDX PT, R2, R159, RZ, 0x1f ;  /* 0x00001fff9f027589 */ /* 0x000ea200000e0000 */
[----:B------:R-:W-:Y:S01]  /*0810*/  NOP ;  /* 0x0000000000007918 */ /* 0x000fe20000000000 */
[----:B--2---:R-:W-:-:S13]  /*0820*/  ISETP.NE.AND P0, PT, R2, 0x3, PT ;  /* 0x000000030200780c */ /* 0x004fda0003f05270 */
[----:B------:R-:W-:Y:S05]  /*0830*/  @P0 BRA `(.L_x_11) ;  /* 0x0000000000300947 */ /* 0x000fea0003800000 */
[----:B-1----:R-:W1:Y:S01]  /*0840*/  S2UR UR6, SR_CgaCtaId ;  /* 0x00000000000679c3 */ /* 0x002e620000008800 */
[----:B------:R-:W-:Y:S01]  /*0850*/  UMOV UR4, 0x400 ;  /* 0x0000040000047882 */ /* 0x000fe20000000000 */
[----:B------:R-:W-:Y:S01]  /*0860*/  UMOV UR5, 0x20 ;  /* 0x0000002000057882 */ /* 0x000fe20000000000 */
[----:B------:R-:W-:Y:S01]  /*0870*/  ELECT P0, URZ, PT ;  /* 0x0000000000ff782f */ /* 0x000fe20003800000 */
[----:B-1----:R-:W-:Y:S02]  /*0880*/  ULEA UR6, UR6, UR4, 0x18 ;  /* 0x0000000406067291 */ /* 0x002fe4000f8ec0ff */
[----:B------:R-:W-:-:S04]  /*0890*/  UIADD3 UR4, UPT, UPT, -UR5, 0x100000, URZ ;  /* 0x0010000005047890 */ /* 0x000fc8000fffe1ff */
[----:B------:R-:W-:Y:S02]  /*08a0*/  USHF.L.U32 UR5, UR4, 0xb, URZ ;  /* 0x0000000b04057899 */ /* 0x000fe400080006ff */
[----:B------:R-:W-:Y:S01]  /*08b0*/  USHF.L.U32 UR4, UR4, 0x1, URZ ;  /* 0x0000000104047899 */ /* 0x000fe200080006ff */
[----:B------:R-:W1:Y:S11]  /*08c0*/  FENCE.VIEW.ASYNC.S ;  /* 0x00000000000073c6 */ /* 0x000e760000000000 */
[----:B-1----:R2:W1:Y:S01]  /*08d0*/  SYNCS.EXCH.64 URZ, [UR6+0x60], UR4 ;  /* 0x0000600406ff75b2 */ /* 0x0024620008000100 */
[----:B------:R2:W1:Y:S02]  /*08e0*/  SYNCS.EXCH.64 URZ, [UR6+0x68], UR4 ;  /* 0x0000680406ff75b2 */ /* 0x0004640008000100 */
[----:B--2---:R-:W-:Y:S01]  /*08f0*/  NOP ;  /* 0x0000000000007918 */ /* 0x004fe20000000000 */
.L_x_11:
[----:B------:R-:W2:Y:S01]  /*0900*/  SHFL.IDX PT, R2, R159, RZ, 0x1f ;  /* 0x00001fff9f027589 */ /* 0x000ea200000e0000 */
[----:B------:R-:W-:Y:S01]  /*0910*/  NOP ;  /* 0x0000000000007918 */ /* 0x000fe20000000000 */
[----:B--2---:R-:W-:-:S13]  /*0920*/  ISETP.NE.AND P0, PT, R2, 0x4, PT ;  /* 0x000000040200780c */ /* 0x004fda0003f05270 */
[----:B------:R-:W-:Y:S05]  /*0930*/  @P0 BRA `(.L_x_12) ;  /* 0x00000000004c0947 */ /* 0x000fea0003800000 */
[----:B-1----:R-:W1:Y:S01]  /*0940*/  S2UR UR6, SR_CgaCtaId ;  /* 0x00000000000679c3 */ /* 0x002e620000008800 */
[----:B------:R-:W-:Y:S01]  /*0950*/  UMOV UR4, 0x1e0 ;  /* 0x000001e000047882 */ /* 0x000fe20000000000 */
[----:B------:R-:W-:Y:S01]  /*0960*/  UMOV UR5, 0x400 ;  /* 0x0000040000057882 */ /* 0x000fe20000000000 */
[----:B------:R-:W-:Y:S01]  /*0970*/  USEL UR4, UR4, 0x1a0, UP3 ;  /* 0x000001a004047887 */ /* 0x000fe20009800000 */
[----:B------:R-:W-:Y:S01]  /*0980*/  UMOV UR8, 0x1 ;  /* 0x0000000100087882 */ /* 0x000fe20000000000 */
[----:B------:R-:W-:Y:S01]  /*0990*/  ELECT P0, URZ, PT ;  /* 0x0000000000ff782f */ /* 0x000fe20003800000 */
[----:B------:R-:W-:-:S04]  /*09a0*/  UIADD3 UR8, UPT, UPT, -UR8, 0x100000, URZ ;  /* 0x0010000008087890 */ /* 0x000fc8000fffe1ff */
[----:B------:R-:W-:Y:S02]  /*09b0*/  USHF.L.U32 UR9, UR8, 0xb, URZ ;  /* 0x0000000b08097899 */ /* 0x000fe400080006ff */
[----:B------:R-:W-:Y:S02]  /*09c0*/  USHF.L.U32 UR8, UR8, 0x1, URZ ;  /* 0x0000000108087899 */ /* 0x000fe400080006ff */
[----:B-1----:R-:W-:Y:S02]  /*09d0*/  ULEA UR6, UR6, UR5, 0x18 ;  /* 0x0000000506067291 */ /* 0x002fe4000f8ec0ff */
[----:B------:R-:W-:-:S04]  /*09e0*/  UIADD3 UR4, UPT, UPT, -UR4, 0x100000, URZ ;  /* 0x0010000004047890 */ /* 0x000fc8000fffe1ff */
[----:B------:R-:W-:Y:S02]  /*09f0*/  USHF.L.U32 UR5, UR4, 0xb, URZ ;  /* 0x0000000b04057899 */ /* 0x000fe400080006ff */
[----:B------:R-:W-:Y:S01]  /*0a00*/  USHF.L.U32 UR4, UR4, 0x1, URZ ;  /* 0x0000000104047899 */ /* 0x000fe200080006ff */
[----:B------:R-:W1:Y:S03]  /*0a10*/  FENCE.VIEW.ASYNC.S ;  /* 0x00000000000073c6 */ /* 0x000e660000000000 */
[----:B-1----:R2:W1:Y:S08]  /*0a20*/  SYNCS.EXCH.64 URZ, [UR6+0x70], UR8 ;  /* 0x0000700806ff75b2 */ /* 0x0024700008000100 */
[----:B------:R2:W1:Y:S01]  /*0a30*/  SYNCS.EXCH.64 URZ, [UR6+0x80], UR4 ;  /* 0x0000800406ff75b2 */ /* 0x0004620008000100 */
[----:B------:R2:W1:Y:S01]  /*0a40*/  SYNCS.EXCH.64 URZ, [UR6+0x78], UR8 ;  /* 0x0000780806ff75b2 */ /* 0x0004620008000100 */
[----:B------:R2:W1:Y:S02]  /*0a50*/  SYNCS.EXCH.64 URZ, [UR6+0x88], UR4 ;  /* 0x0000880406ff75b2 */ /* 0x0004640008000100 */
[----:B--2---:R-:W-:Y:S01]  /*0a60*/  NOP ;  /* 0x0000000000007918 */ /* 0x004fe20000000000 */
.L_x_12:
        /* <DEDUP_REMOVED lines=20> */
[----:B------:R2:W1:Y:S01]  /*0bb0*/  SYNCS.EXCH.64 URZ, [UR4+0xb8], UR6 ;  /* 0x0000b80604ff75b2 */ /* 0x0004620008000100 */
[----:B------:R2:W1:Y:S01]  /*0bc0*/  SYNCS.EXCH.64 URZ, [UR4+0xa0], UR8 ;  /* 0x0000a00804ff75b2 */ /* 0x0004620008000100 */
[----:B------:R2:W1:Y:S01]  /*0bd0*/  SYNCS.EXCH.64 URZ, [UR4+0xc0], UR6 ;  /* 0x0000c00604ff75b2 */ /* 0x0004620008000100 */
[----:B------:R2:W1:Y:S01]  /*0be0*/  SYNCS.EXCH.64 URZ, [UR4+0xa8], UR8 ;  /* 0x0000a80804ff75b2 */ /* 0x0004620008000100 */
[----:B------:R2:W1:Y:S02]  /*0bf0*/  SYNCS.EXCH.64 URZ, [UR4+0xc8], UR6 ;  /* 0x0000c80604ff75b2 */ /* 0x0004640008000100 */
[----:B--2---:R-:W-:Y:S01]  /*0c00*/  NOP ;  /* 0x0000000000007918 */ /* 0x004fe20000000000 */
.L_x_13:
[----:B------:R-:W2:Y:S01]  /*0c10*/  SHFL.IDX PT, R2, R159, RZ, 0x1f ;  /* 0x00001fff9f027589 */ /* 0x000ea200000e0000 */
[----:B------:R-:W1:Y:S01]  /*0c20*/  S2UR UR45, SR_CgaCtaId ;  /* 0x00000000002d79c3 */ /* 0x000e620000008800 */
[----:B------:R-:W-:Y:S01]  /*0c30*/  NOP ;  /* 0x0000000000007918 */ /* 0x000fe20000000000 */
[----:B--2---:R-:W-:-:S13]  /*0c40*/  ISETP.NE.AND P0, PT, R2, 0x3, PT ;  /* 0x000000030200780c */ /* 0x004fda0003f05270 */
[----:B-1----:R-:W-:Y:S05]  /*0c50*/  @P0 BRA `(.L_x_14) ;  /* 0x0000000000340947 */ /* 0x002fea0003800000 */
[----:B------:R-:W-:Y:S01]  /*0c60*/  UMOV UR4, 0x400 ;  /* 0x0000040000047882 */ /* 0x000fe20000000000 */
[----:B------:R-:W-:Y:S01]  /*0c70*/  UMOV UR6, 0x20 ;  /* 0x0000002000067882 */ /* 0x000fe20000000000 */
[----:B------:R-:W-:Y:S02]  /*0c80*/  ULEA UR4, UR45, UR4, 0x18 ;  /* 0x000000042d047291 */ /* 0x000fe4000f8ec0ff */
[----:B------:R-:W-:-:S04]  /*0c90*/  UIADD3 UR6, UPT, UPT, -UR6, 0x100000, URZ ;  /* 0x0010000006067890 */ /* 0x000fc8000fffe1ff */
[----:B------:R-:W-:Y:S02]  /*0ca0*/  USHF.L.U32 UR7, UR6, 0xb, URZ ;  /* 0x0000000b06077899 */ /* 0x000fe400080006ff */
[----:B------:R-:W-:Y:S01]  /*0cb0*/  USHF.L.U32 UR6, UR6, 0x1, URZ ;  /* 0x0000000106067899 */ /* 0x000fe200080006ff */
[----:B------:R-:W-:Y:S01]  /*0cc0*/  ELECT P0, URZ, PT ;  /* 0x0000000000ff782f */ /* 0x000fe20003800000 */
[----:B------:R-:W1:Y:S10]  /*0cd0*/  FENCE.VIEW.ASYNC.S ;  /* 0x00000000000073c6 */ /* 0x000e740000000000 */
[----:B-1----:R1:W2:Y:S01]  /*0ce0*/  SYNCS.EXCH.64 URZ, [UR4+0xd0], UR6 ;  /* 0x0000d00604ff75b2 */ /* 0x0022a20008000100 */
[----:B------:R1:W1:Y:S01]  /*0cf0*/  SYNCS.EXCH.64 URZ, [UR4+0xe0], UR6 ;  /* 0x0000e00604ff75b2 */ /* 0x0002620008000100 */
[----:B------:R1:W1:Y:S01]  /*0d00*/  SYNCS.EXCH.64 URZ, [UR4+0xd8], UR6 ;  /* 0x0000d80604ff75b2 */ /* 0x0002620008000100 */
[----:B------:R1:W1:Y:S01]  /*0d10*/  SYNCS.EXCH.64 URZ, [UR4+0xe8], UR6 ;  /* 0x0000e80604ff75b2 */ /* 0x0002620008000100 */
[----:B------:R-:W-:Y:S01]  /*0d20*/  NOP ;  /* 0x0000000000007918 */ /* 0x000fe20000000000 */
.L_x_14:
[----:B-1----:R-:W1:Y:S01]  /*0d30*/  LDCU UR4, c[0x0][0x36c] ;  /* 0x00006d80ff0477ac */ /* 0x002e620008000800 */
[----:B------:R-:W-:Y:S01]  /*0d40*/  ISETP.NE.OR P3, PT, R0, 0x2, !P3 ;  /* 0x000000020000780c */ /* 0x000fe20005f65670 */
[----:B------:R-:W-:Y:S01]  /*0d50*/  NOP ;  /* 0x0000000000007918 */ /* 0x000fe20000000000 */
[----:B------:R-:W-:Y:S01]  /*0d60*/  LOP3.LUT R0, R170, 0x1f, RZ, 0xc0, !PT ;  /* 0x0000001faa007812 */ /* 0x000fe200078ec0ff */
[----:B------:R-:W-:Y:S02]  /*0d70*/  UISETP.NE.AND UP4, UPT, UR17, URZ, UPT ;  /* 0x000000ff1100728c */ /* 0x000fe4000bf85270 */
[----:B-1----:R-:W-:-:S09]  /*0d80*/  UISETP.EQ.U32.AND UP5, UPT, UR4, 0x1, UPT ;  /* 0x000000010400788c */ /* 0x002fd2000bfa2070 */
[----:B------:R-:W-:Y:S05]  /*0d90*/  BRA.U !UP5, `(.L_x_15) ;  /* 0x000000010d087547 */ /* 0x000fea000b800000 */
[----:B--234-:R-:W-:Y:S01]  /*0da0*/  UCGABAR_ARV ;  /* 0x00000000000079c7 */ /* 0x01cfe20008000000 */
[----:B------:R-:W-:Y:S05]  /*0db0*/  BRA `(.L_x_16) ;  /* 0x0000000000047947 */ /* 0x000fea0003800000 */
.L_x_15:
[----:B--234-:R-:W-:Y:S01]  /*0dc0*/  NOP ;  /* 0x0000000000007918 */ /* 0x01cfe20000000000 */
.L_x_16:
[----:B------:R-:W1:Y:S01]  /*0dd0*/  S2UR UR7, SR_CTAID.X ;  /* 0x00000000000779c3 */ /* 0x000e620000002500 */
[----:B------:R-:W-:-:S05]  /*0de0*/  CS2R.32 R160, SR_CgaSize ;  /* 0x0000000000a07805 */ /* 0x000fca0000008a00 */
[----:B------:R-:W-:-:S05]  /*0df0*/  IMAD R160, R160, -0xa0, RZ ;  /* 0xffffff60a0a07824 */ /* 0x000fca00078e02ff */
[----:B------:R-:W-:-:S14]  /*0e00*/  R2UR UR5, R160 ;  /* 0x00000000a00572ca */ /* 0x000fdc00000e0000 */
[----:B------:R-:W2:Y:S01]  /*0e10*/  LDCU UR5, c[0x0][UR5+0x2b0] ;  /* 0x00005600050577ac */ /* 0x000ea20008000800 */
[----:B------:R-:W-:-:S05]  /*0e20*/  CS2R.32 R160, SR_CgaSize ;  /* 0x0000000000a07805 */ /* 0x000fca0000008a00 */
[----:B------:R-:W-:-:S05]  /*0e30*/  IMAD R160, R160, -0xa0, RZ ;  /* 0xffffff60a0a07824 */ /* 0x000fca00078e02ff */
[----:B------:R-:W-:-:S14]  /*0e40*/  R2UR UR4, R160 ;  /* 0x00000000a00472ca */ /* 0x000fdc00000e0000 */
[----:B------:R-:W3:Y:S01]  /*0e50*/  LDCU UR4, c[0x0][UR4+0x2b4] ;  /* 0x00005680040477ac */ /* 0x000ee20008000800 */
[----:B------:R-:W4:Y:S01]  /*0e60*/  S2UR UR8, SR_CTAID.Y ;  /* 0x00000000000879c3 */ /* 0x000f220000002600 */
[----:B------:R-:W-:-:S05]  /*0e70*/  CS2R.32 R160, SR_CgaSize ;  /* 0x0000000000a07805 */ /* 0x000fca0000008a00 */
[----:B------:R-:W-:-:S05]  /*0e80*/  IMAD R160, R160, -0xa0, RZ ;  /* 0xffffff60a0a07824 */ /* 0x000fca00078e02ff */
[----:B------:R-:W-:-:S14]  /*0e90*/  R2UR UR9, R160 ;  /* 0x00000000a00972ca */ /* 0x000fdc00000e0000 */
[----:B------:R-:W3:Y:S01]  /*0ea0*/  LDCU UR9, c[0x0][UR9+0x2a0] ;  /* 0x00005400090977ac */ /* 0x000ee20008000800 */
[----:B------:R-:W3:Y:S01]  /*0eb0*/  LDCU UR21, c[0x0][0xb24] ;  /* 0x00016480ff1577ac */ /* 0x000ee20008000800 */
[----:B------:R-:W1:Y:S01]  /*0ec0*/  S2UR UR36, SR_CTAID.Z ;  /* 0x00000000002479c3 */ /* 0x000e620000002700 */
[----:B------:R-:W-:-:S05]  /*0ed0*/  CS2R.32 R160, SR_CgaSize ;  /* 0x0000000000a07805 */ /* 0x000fca0000008a00 */
[----:B------:R-:W-:-:S05]  /*0ee0*/  IMAD R160, R160, -0xa0, RZ ;  /* 0xffffff60a0a07824 */ /* 0x000fca00078e02ff */
[----:B------:R-:W-:-:S14]  /*0ef0*/  R2UR UR63, R160 ;  /* 0x00000000a03f72ca */ /* 0x000fdc00000e0000 */
[----:B------:R-:W3:Y:S01]  /*0f00*/  LDCU UR63, c[0x0][UR63+0x2a4] ;  /* 0x000054803f3f77ac */ /* 0x000ee20008000800 */
[----:B------:R-:W3:Y:S01]  /*0f10*/  LDCU UR42, c[0x0][0xb24] ;  /* 0x00016480ff2a77ac */ /* 0x000ee20008000800 */
[----:B-1----:R-:W-:Y:S01]  /*0f20*/  I2FP.F32.U32 R3, UR7 ;  /* 0x0000000700037c45 */ /* 0x002fe20008201000 */
[----:B------:R-:W1:Y:S04]  /*0f30*/  LDCU UR28, c[0x0][0xb30] ;  /* 0x00016600ff1c77ac */ /* 0x000e680008000800 */
[----:B--2---:R-:W-:Y:S01]  /*0f40*/  FMUL R3, R3, UR5 ;  /* 0x0000000503037c20 */ /* 0x004fe20008400000 */
[----:B------:R-:W-:Y:S01]  /*0f50*/  USHF.L.U32 UR26, UR45, 0xd, URZ ;  /* 0x0000000d2d1a7899 */ /* 0x000fe200080006ff */
[----:B----4-:R-:W-:Y:S01]  /*0f60*/  I2FP.F32.U32 R2, UR8 ;  /* 0x0000000800027c45 */ /* 0x010fe20008201000 */
[----:B---3--:R-:W-:-:S03]  /*0f70*/  UISETP.GE.AND UP2, UPT, UR21, 0x1, UPT ;  /* 0x000000011500788c */ /* 0x008fc6000bf46270 */
[----:B------:R-:W2:Y:S01]  /*0f80*/  F2I.U32.TRUNC.NTZ R3, R3 ;  /* 0x0000000300037305 */ /* 0x000ea2000020f000 */
[----:B------:R-:W-:Y:S01]  /*0f90*/  UMOV UR16, UR7 ;  /* 0x0000000700107c82 */ /* 0x000fe20008000000 */
[----:B------:R-:W-:Y:S01]  /*0fa0*/  FMUL R2, R2, UR4 ;  /* 0x0000000402027c20 */ /* 0x000fe20008400000 */
[----:B------:R-:W-:-:S05]  /*0fb0*/  UMOV UR20, UR8 ;  /* 0x0000000800147c82 */ /* 0x000fca0008000000 */
[----:B------:R-:W3:Y:S01]  /*0fc0*/  F2I.U32.TRUNC.NTZ R2, R2 ;  /* 0x0000000200027305 */ /* 0x000ee2000020f000 */
[----:B--2---:R-:W-:Y:S02]  /*0fd0*/  R2UR UR4, R3 ;  /* 0x00000000030472ca */ /* 0x004fe400000e0000 */
[----:B---3--:R-:W-:Y:S02]  /*0fe0*/  R2UR UR6, R2 ;  /* 0x00000000020672ca */ /* 0x008fe400000e0000 */
[----:B------:R-:W-:-:S09]  /*0ff0*/  PRMT R2, RZ, 0x7610, R2 ;  /* 0x00007610ff027816 */ /* 0x000fd20000000002 */
[----:B------:R-:W-:-:S04]  /*1000*/  UIADD3 UR5, UPT, UPT, -UR4, URZ, URZ ;  /* 0x000000ff04057290 */ /* 0x000fc8000fffe1ff */
[----:B------:R-:W-:Y:S02]  /*1010*/  UIMAD UR5, UR9, UR5, UR7 ;  /* 0x00000005090572a4 */ /* 0x000fe4000f8e0207 */
[----:B------:R-:W-:-:S04]  /*1020*/  UIADD3 UR4, UPT, UPT, -UR6, URZ, URZ ;  /* 0x000000ff06047290 */ /* 0x000fc8000fffe1ff */
[----:B------:R-:W-:Y:S01]  /*1030*/  IMAD.U32 R160, RZ, RZ, UR5 ;  /* 0x00000005ffa07e24 */ /* 0x000fe2000f8e00ff */
[----:B------:R-:W-:Y:S01]  /*1040*/  UIMAD UR63, UR63, UR4, UR8 ;  /* 0x000000043f3f72a4 */ /* 0x000fe2000f8e0208 */
[----:B-1----:R-:W-:Y:S11]  /*1050*/  BRA.U UP4, `(.L_x_17) ;  /* 0x0000000104287547 */ /* 0x002ff6000b800000 */
[----:B------:R-:W-:Y:S01]  /*1060*/  R2UR UR4, R160 ;  /* 0x00000000a00472ca */ /* 0x000fe200000e0000 */
[----:B------:R-:W-:Y:S02]  /*1070*/  UISETP.NE.AND UP0, UPT, UR63, URZ, UPT ;  /* 0x000000ff3f00728c */ /* 0x000fe4000bf05270 */
[----:B------:R-:W-:-:S10]  /*1080*/  UISETP.NE.AND UP1, UPT, UR63, 0x1, UPT ;  /* 0x000000013f00788c */ /* 0x000fd4000bf25270 */
[----:B------:R-:W-:-:S04]  /*1090*/  UISETP.EQ.OR UP0, UPT, UR4, URZ, !UP0 ;  /* 0x000000ff0400728c */ /* 0x000fc8000c702670 */
[----:B------:R-:W-:Y:S02]  /*10a0*/  USEL UR5, URZ, 0x1, !UP0 ;  /* 0x00000001ff057887 */ /* 0x000fe4000c000000 */
[----:B------:R-:W-:Y:S02]  /*10b0*/  UISETP.NE.AND UP0, UPT, UR4, URZ, UPT ;  /* 0x000000ff0400728c */ /* 0x000fe4000bf05270 */
[----:B------:R-:W-:-:S04]  /*10c0*/  USEL UR4, URZ, 0x2, UP1 ;  /* 0x00000002ff047887 */ /* 0x000fc80008800000 */
[----:B------:R-:W-:-:S04]  /*10d0*/  USEL UR4, UR4, 0x2, UP0 ;  /* 0x0000000204047887 */ /* 0x000fc80008000000 */
[----:B------:R-:W-:-:S06]  /*10e0*/  UIADD3 UR4, UPT, UPT, UR5, UR4, URZ ;  /* 0x0000000405047290 */ /* 0x000fcc000fffe0ff */
[----:B------:R-:W-:Y:S02]  /*10f0*/  MOV R2, UR4 ;  /* 0x0000000400027c02 */ /* 0x000fe40008000f00 */
.L_x_17:
[----:B------:R-:W-:Y:S05]  /*1100*/  BRA.U !UP2, `(.L_x_18) ;  /* 0x000000010ad47547 */ /* 0x000fea000b800000 */
[----:B------:R-:W1:Y:S01]  /*1110*/  LDCU.128 UR12, c[0x0][0xb10] ;  /* 0x00016200ff0c77ac */ /* 0x000e620008000c00 */
[----:B------:R-:W2:Y:S01]  /*1120*/  LDCU UR6, c[0x0][0x370] ;  /* 0x00006e00ff0677ac */ /* 0x000ea20008000800 */
[----:B------:R-:W3:Y:S01]  /*1130*/  LDCU UR5, c[0x0][0x374] ;  /* 0x00006e80ff0577ac */ /* 0x000ee20008000800 */
[----:B------:R-:W4:Y:S01]  /*1140*/  LDCU UR27, c[0x0][0xb0c] ;  /* 0x00016180ff1b77ac */ /* 0x000f220008000800 */
[----:B------:R-:W4:Y:S01]  /*1150*/  LDCU UR4, c[0x0][0xb20] ;  /* 0x00016400ff0477ac */ /* 0x000f220008000800 */
[----:B------:R-:W4:Y:S01]  /*1160*/  LDCU.64 UR8, c[0x0][0xb28] ;  /* 0x00016500ff0877ac */ /* 0x000f220008000a00 */
[----:B-1----:R-:W-:Y:S02]  /*1170*/  UISETP.NE.AND UP0, UPT, UR14, 0x1, UPT ;  /* 0x000000010e00788c */ /* 0x002fe4000bf05270 */
[----:B---3--:R-:W-:Y:S02]  /*1180*/  UIMAD.WIDE.U32 UR10, UR5, UR15, URZ ;  /* 0x0000000f050a72a5 */ /* 0x008fe4000f8e00ff */
[----:B--2---:R-:W-:-:S02]  /*1190*/  UIMAD.WIDE.U32 UR22, UR6, UR12, URZ ;  /* 0x0000000c061672a5 */ /* 0x004fc4000f8e00ff */
[----:B----4-:R-:W-:Y:S02]  /*11a0*/  UISETP.NE.AND UP1, UPT, UR27, 0x1, UPT ;  /* 0x000000011b00788c */ /* 0x010fe4000bf25270 */
[----:B------:R-:W-:Y:S01]  /*11b0*/  UISETP.NE.AND UP2, UPT, UR21, 0x1, UPT ;  /* 0x000000011500788c */ /* 0x000fe2000bf45270 */
[----:B------:R-:W-:Y:S02]  /*11c0*/  UMOV UR10, UR11 ;  /* 0x0000000b000a7c82 */ /* 0x000fe40008000000 */
[----:B------:R-:W-:Y:S01]  /*11d0*/  UMOV UR22, UR23 ;  /* 0x0000001700167c82 */ /* 0x000fe20008000000 */
[----:B------:R-:W-:Y:S02]  /*11e0*/  @UP0 USHF.R.U32.HI UR5, URZ, UR4, UR10 ;  /* 0x00000004ff050299 */ /* 0x000fe4000801160a */
[----:B------:R-:W-:Y:S02]  /*11f0*/  UIMAD.WIDE.U32 UR24, UR20, UR15, URZ ;  /* 0x0000000f141872a5 */ /* 0x000fe4000f8e00ff */
[----:B------:R-:W-:-:S02]  /*1200*/  UIMAD.WIDE.U32 UR10, UR5, UR8, URZ ;  /* 0x00000008050a72a5 */ /* 0x000fc4000f8e00ff */
[----:B------:R-:W-:Y:S02]  /*1210*/  @UP1 USHF.R.U32.HI UR6, URZ, UR13, UR22 ;  /* 0x0000000dff061299 */ /* 0x000fe40008011616 */
[----:B------:R-:W-:Y:S02]  /*1220*/  UIMAD.WIDE.U32 UR18, UR16, UR12, URZ ;  /* 0x0000000c101272a5 */ /* 0x000fe4000f8e00ff */
[----:B------:R-:W-:Y:S01]  /*1230*/  UIMAD.WIDE.U32 UR22, UR6, UR8, URZ ;  /* 0x00000008061672a5 */ /* 0x000fe2000f8e00ff */
[----:B------:R-:W-:Y:S01]  /*1240*/  UMOV UR24, UR25 ;  /* 0x0000001900187c82 */ /* 0x000fe20008000000 */
[----:B------:R-:W-:Y:S01]  /*1250*/  UMOV UR10, UR11 ;  /* 0x0000000b000a7c82 */ /* 0x000fe20008000000 */
[----:B------:R-:W-:Y:S02]  /*1260*/  USHF.R.U32.HI UR24, URZ, UR4, UR24 ;  /* 0x00000004ff187299 */ /* 0x000fe40008011618 */
[----:B------:R-:W-:Y:S02]  /*1270*/  @UP2 USHF.R.U32.HI UR5, URZ, UR9, UR10 ;  /* 0x00000009ff052299 */ /* 0x000fe4000801160a */
[----:B------:R-:W-:Y:S01]  /*1280*/  UMOV UR7, UR23 ;  /* 0x0000001700077c82 */ /* 0x000fe20008000000 */
[----:B------:R-:W-:Y:S01]  /*1290*/  UMOV UR18, UR19 ;  /* 0x0000001300127c82 */ /* 0x000fe20008000000 */
[----:B------:R-:W-:-:S02]  /*12a0*/  @UP2 USHF.R.U32.HI UR6, URZ, UR9, UR7 ;  /* 0x00000009ff062299 */ /* 0x000fc40008011607 */
[----:B------:R-:W-:Y:S02]  /*12b0*/  USHF.R.U32.HI UR13, URZ, UR13, UR18 ;  /* 0x0000000dff0d7299 */ /* 0x000fe40008011612 */
[----:B------:R-:W-:Y:S02]  /*12c0*/  USEL UR4, UR20, UR24, !UP0 ;  /* 0x0000001814047287 */ /* 0x000fe4000c000000 */
[----:B------:R-:W-:Y:S02]  /*12d0*/  UIMAD UR7, UR5, UR21, URZ ;  /* 0x00000015050772a4 */ /* 0x000fe4000f8e02ff */
[----:B------:R-:W-:Y:S02]  /*12e0*/  USEL UR5, UR16, UR13, !UP1 ;  /* 0x0000000d10057287 */ /* 0x000fe4000c800000 */
[----:B------:R-:W-:Y:S02]  /*12f0*/  UIMAD UR12, UR6, UR21, URZ ;  /* 0x00000015060c72a4 */ /* 0x000fe4000f8e02ff */
[----:B------:R-:W-:-:S02]  /*1300*/  UISETP.GE.AND UP0, UPT, UR4, UR7, UPT ;  /* 0x000000070400728c */ /* 0x000fc4000bf06270 */
[----:B------:R-:W-:Y:S02]  /*1310*/  UIMAD.WIDE.U32 UR10, UR4, UR8, URZ ;  /* 0x00000008040a72a5 */ /* 0x000fe4000f8e00ff */
[----:B------:R-:W-:Y:S02]  /*1320*/  UISETP.GE.OR UP0, UPT, UR5, UR12, UP0 ;  /* 0x0000000c0500728c */ /* 0x000fe40008706670 */
[----:B------:R-:W-:Y:S02]  /*1330*/  UIMAD.WIDE.U32 UR12, UR5, UR8, URZ ;  /* 0x00000008050c72a5 */ /* 0x000fe4000f8e00ff */
[----:B------:R-:W-:Y:S01]  /*1340*/  UIADD3 UR10, UPT, UPT, -UR4, URZ, URZ ;  /* 0x000000ff040a7290 */ /* 0x000fe2000fffe1ff */
[----:B------:R-:W-:Y:S01]  /*1350*/  UMOV UR8, UR11 ;  /* 0x0000000b00087c82 */ /* 0x000fe20008000000 */
[----:B------:R-:W-:Y:S02]  /*1360*/  UIADD3 UR11, UPT, UPT, -UR5, URZ, URZ ;  /* 0x000000ff050b7290 */ /* 0x000fe4000fffe1ff */
[----:B------:R-:W-:-:S03]  /*1370*/  USHF.R.U32.HI UR8, URZ, UR9, UR8 ;  /* 0x00000009ff087299 */ /* 0x000fc60008011608 */
[----:B------:R-:W-:Y:S01]  /*1380*/  @!UP0 UMOV UR7, UR13 ;  /* 0x0000000d00078c82 */ /* 0x000fe20008000000 */
[----:B------:R-:W-:Y:S02]  /*1390*/  UIMAD UR20, UR14, UR10, UR20 ;  /* 0x0000000a0e1472a4 */ /* 0x000fe4000f8e0214 */
[----:B------:R-:W-:Y:S02]  /*13a0*/  USEL UR8, UR4, UR8, !UP2 ;  /* 0x0000000804087287 */ /* 0x000fe4000d000000 */
[----:B------:R-:W-:Y:S02]  /*13b0*/  @!UP0 USHF.R.U32.HI UR7, URZ, UR9, UR7 ;  /* 0x00000009ff078299 */ /* 0x000fe40008011607 */
[----:B------:R-:W-:Y:S02]  /*13c0*/  UIADD3 UR9, UPT, UPT, -UR8, URZ, URZ ;  /* 0x000000ff08097290 */ /* 0x000fe4000fffe1ff */
[----:B------:R-:W-:Y:S02]  /*13d0*/  @!UP0 USEL UR7, UR5, UR7, !UP2 ;  /* 0x0000000705078287 */ /* 0x000fe4000d000000 */
[----:B------:R-:W-:-:S02]  /*13e0*/  UIMAD UR9, UR21, UR9, UR4 ;  /* 0x00000009150972a4 */ /* 0x000fc4000f8e0204 */
[----:B------:R-:W-:Y:S02]  /*13f0*/  @!UP0 UIADD3 UR8, UPT, UPT, UR8, -UR7, URZ ;  /* 0x8000000708088290 */ /* 0x000fe4000fffe0ff */
[----:B------:R-:W-:Y:S02]  /*1400*/  @!UP0 UIMAD UR6, UR9, UR6, UR7 ;  /* 0x00000006090682a4 */ /* 0x000fe4000f8e0207 */
[----:B------:R-:W-:Y:S02]  /*1410*/  @!UP0 UIMAD UR4, UR8, UR21, UR5 ;  /* 0x00000015080482a4 */ /* 0x000fe4000f8e0205 */
[----:B------:R-:W-:Y:S02]  /*1420*/  UIMAD UR16, UR27, UR11, UR16 ;  /* 0x0000000b1b1072a4 */ /* 0x000fe4000f8e0210 */
[----:B------:R-:W-:Y:S01]  /*1430*/  UIMAD UR20, UR4, UR14, UR20 ;  /* 0x0000000e041472a4 */ /* 0x000fe2000f8e0214 */
[----:B------:R-:W-:Y:S02]  /*1440*/  @!UP0 UMOV UR5, UR6 ;  /* 0x0000000600058c82 */ /* 0x000fe40008000000 */
[----:B------:R-:W-:-:S12]  /*1450*/  UIMAD UR16, UR5, UR27, UR16 ;  /* 0x0000001b051072a4 */ /* 0x000fd8000f8e0210 */
.L_x_18:
[----:B------:R-:W-:Y:S02]  /*1460*/  UISETP.NE.AND UP1, UPT, UR28, 0x1, UPT ;  /* 0x000000011c00788c */ /* 0x000fe4000bf25270 */
[----:B------:R-:W-:Y:S02]  /*1470*/  UISETP.NE.AND UP0, UPT, UR17, 0x2, UPT ;  /* 0x000000021100788c */ /* 0x000fe4000bf05270 */
[----:B------:R-:W-:-:S05]  /*1480*/  ULOP3.LUT UR21, UR26, 0x2000, URZ, 0xc0, !UPT ;  /* 0x000020001a157892 */ /* 0x000fca000f8ec0ff */
[----:B------:R-:W-:Y:S07]  /*1490*/  BRA.U UP1, `(.L_x_19) ;  /* 0x0000000101447547 */ /* 0x000fee000b800000 */
[----:B------:R-:W1:Y:S01]  /*14a0*/  LDCU.128 UR8, c[0x0][0xb10] ;  /* 0x00016200ff0877ac */ /* 0x000e620008000c00 */
[----:B------:R-:W2:Y:S01]  /*14b0*/  LDCU UR12, c[0x0][0xb0c] ;  /* 0x00016180ff0c77ac */ /* 0x000ea20008000800 */
[----:B------:R-:W3:Y:S01]  /*14c0*/  LDCU UR13, c[0x0][0xb20] ;  /* 0x00016400ff0d77ac */ /* 0x000ee20008000800 */
[----:B-1----:R-:W-:Y:S02]  /*14d0*/  UIMAD.WIDE.U32 UR6, UR16, UR8, URZ ;  /* 0x00000008100672a5 */ /* 0x002fe4000f8e00ff */
[----:B------:R-:W-:Y:S02]  /*14e0*/  UIMAD.WIDE.U32 UR4, UR20, UR11, URZ ;  /* 0x0000000b140472a5 */ /* 0x000fe4000f8e00ff */
[----:B--2---:R-:W-:Y:S02]  /*14f0*/  UISETP.NE.AND UP2, UPT, UR12, 0x1, UPT ;  /* 0x000000010c00788c */ /* 0x004fe4000bf45270 */
[----:B------:R-:W-:Y:S01]  /*1500*/  UISETP.NE.AND UP1, UPT, UR10, 0x1, UPT ;  /* 0x000000010a00788c */ /* 0x000fe2000bf25270 */
[----:B------:R-:W-:-:S02]  /*1510*/  UMOV UR6, UR7 ;  /* 0x0000000700067c82 */ /* 0x000fc40008000000 */
[----:B------:R-:W-:Y:S01]  /*1520*/  UMOV UR4, UR5 ;  /* 0x0000000500047c82 */ /* 0x000fe20008000000 */
[----:B------:R-:W-:Y:S02]  /*1530*/  USHF.R.U32.HI UR6, URZ, UR9, UR6 ;  /* 0x00000009ff067299 */ /* 0x000fe40008011606 */
[----:B---3--:R-:W-:Y:S02]  /*1540*/  USHF.R.U32.HI UR4, URZ, UR13, UR4 ;  /* 0x0000000dff047299 */ /* 0x008fe40008011604 */
[----:B------:R-:W-:Y:S02]  /*1550*/  USEL UR5, UR16, UR6, !UP2 ;  /* 0x0000000610057287 */ /* 0x000fe4000d000000 */
[----:B------:R-:W-:-:S04]  /*1560*/  USEL UR4, UR20, UR4, !UP1 ;  /* 0x0000000414047287 */ /* 0x000fc8000c800000 */
[----:B------:R-:W-:Y:S02]  /*1570*/  UIADD3 UR6, UPT, UPT, UR5, -UR4, URZ ;  /* 0x8000000405067290 */ /* 0x000fe4000fffe0ff */
[----:B------:R-:W-:Y:S02]  /*1580*/  UIADD3 UR4, UPT, UPT, -UR5, UR4, URZ ;  /* 0x0000000405047290 */ /* 0x000fe4000fffe1ff */
[----:B------:R-:W-:Y:S02]  /*1590*/  UIMAD UR20, UR6, UR10, UR20 ;  /* 0x0000000a061472a4 */ /* 0x000fe4000f8e0214 */
[----:B------:R-:W-:-:S12]  /*15a0*/  UIMAD UR16, UR4, UR12, UR16 ;  /* 0x0000000c041072a4 */ /* 0x000fd8000f8e0210 */
.L_x_19:
[----:B------:R-:W-:Y:S05]  /*15b0*/  BRA.U !UP5, `(.L_x_20) ;  /* 0x000000010d0c7547 */ /* 0x000fea000b800000 */
[----:B------:R-:W-:Y:S01]  /*15c0*/  UCGABAR_WAIT ;  /* 0x0000000000007dc7 */ /* 0x000fe20008000000 */
[----:B------:R-:W-:Y:S01]  /*15d0*/  CCTL.IVALL ;  /* 0x00000000ff00798f */ /* 0x000fe20002000000 */
[----:B------:R-:W-:Y:S05]  /*15e0*/  BRA `(.L_x_21) ;  /* 0x0000000000047947 */ /* 0x000fea0003800000 */
.L_x_20:
[----:B------:R-:W-:Y:S06]  /*15f0*/  BAR.SYNC.DEFER_BLOCKING 0x0 ;  /* 0x0000000000007b1d */ /* 0x000fec0000010000 */
.L_x_21:
[----:B------:R-:W-:Y:S05]  /*1600*/  BRA.U UP0, `(.L_x_22) ;  /* 0x0000001100c07547 */ /* 0x000fea000b800000 */
[----:B------:R-:W1:Y:S01]  /*1610*/  LDCU UR6, c[0x0][0x38c] ;  /* 0x00007180ff0677ac */ /* 0x000e620008000800 */
[----:B------:R-:W-:Y:S01]  /*1620*/  PLOP3.LUT P1, PT, PT, PT, UP3, 0x80, 0x8 ;  /* 0x000000000008781c */ /* 0x000fe20003f2f038 */
[----:B------:R-:W-:Y:S01]  /*1630*/  IMAD.MOV.U32 R12, RZ, RZ, 0x1 ;  /* 0x00000001ff0c7424 */ /* 0x000fe200078e00ff */
[----:B------:R-:W-:Y:S01]  /*1640*/  ISETP.EQ.OR P2, PT, R0, RZ, P3 ;  /* 0x000000ff0000720c */ /* 0x000fe20001f42670 */
[----:B------:R-:W-:Y:S01]  /*1650*/  UISETP.NE.AND UP1, UPT, UR17, URZ, UPT ;  /* 0x000000ff1100728c */ /* 0x000fe2000bf25270 */
[----:B------:R-:W-:Y:S02]  /*1660*/  PLOP3.LUT P1, PT, P1, PT, PT, 0x8, 0x80 ;  /* 0x000000000080781c */ /* 0x000fe40000f2e170 */
[----:B------:R-:W-:Y:S01]  /*1670*/  CS2R R10, SRZ ;  /* 0x00000000000a7805 */ /* 0x000fe2000001ff00 */
[----:B------:R-:W-:Y:S01]  /*1680*/  IMAD.MOV.U32 R9, RZ, RZ, RZ ;  /* 0x000000ffff097224 */ /* 0x000fe200078e00ff */
[----:B------:R-:W2:Y:S01]  /*1690*/  LDCU UR39, c[0x0][0x370] ;  /* 0x00006e00ff2777ac */ /* 0x000ea20008000800 */
[----:B------:R-:W-:Y:S01]  /*16a0*/  IMAD.MOV.U32 R8, RZ, RZ, 0x1 ;  /* 0x00000001ff087424 */ /* 0x000fe200078e00ff */
[----:B------:R-:W3:Y:S01]  /*16b0*/  LDCU.64 UR28, c[0x0][0x348] ;  /* 0x00006900ff1c77ac */ /* 0x000ee20008000a00 */
[----:B------:R-:W-:-:S02]  /*16c0*/  USHF.R.U32.HI UR44, URZ, 0x7, UR21 ;  /* 0x00000007ff2c7899 */ /* 0x000fc40008011615 */
[----:B-1----:R-:W-:Y:S02]  /*16d0*/  UIADD3 UR5, UPT, UPT, UR6, 0x7f, URZ ;  /* 0x0000007f06057890 */ /* 0x002fe4000fffe0ff */
[----:B------:R-:W-:Y:S02]  /*16e0*/  UIADD3 UR46, UPT, UPT, UR6, 0xfe, URZ ;  /* 0x000000fe062e7890 */ /* 0x000fe4000fffe0ff */
[----:B------:R-:W-:Y:S01]  /*16f0*/  USHF.R.S32.HI UR4, URZ, 0x1f, UR5 ;  /* 0x0000001fff047899 */ /* 0x000fe20008011405 */
[----:B------:R-:W1:Y:S03]  /*1700*/  LDCU UR38, c[0x0][0x374] ;  /* 0x00006e80ff2677ac */ /* 0x000e660008000800 */
[----:B------:R-:W-:Y:S02]  /*1710*/  ULEA.HI UR4, UR4, UR5, URZ, 0x7 ;  /* 0x0000000504047291 */ /* 0x000fe4000f8f38ff */
[----:B------:R-:W-:-:S02]  /*1720*/  USEL UR25, UR37, 0x2, UP1 ;  /* 0x0000000225197887 */ /* 0x000fc40008800000 */
[----:B------:R-:W-:Y:S02]  /*1730*/  USHF.R.S32.HI UR41, URZ, 0x7, UR4 ;  /* 0x00000007ff297899 */ /* 0x000fe40008011404 */
[----:B------:R-:W-:Y:S02]  /*1740*/  UIADD3 UR4, UPT, UPT, UR6, -0x1, URZ ;  /* 0xffffffff06047890 */ /* 0x000fe4000fffe0ff */
[----:B------:R-:W-:Y:S02]  /*1750*/  UISETP.LT.U32.AND UP0, UPT, UR41, 0x4, UPT ;  /* 0x000000042900788c */ /* 0x000fe4000bf01070 */
[----:B------:R-:W-:Y:S02]  /*1760*/  UISETP.GE.U32.AND UP2, UPT, UR4, -0xff, UPT ;  /* 0xffffff010400788c */ /* 0x000fe4000bf46070 */
[----:B------:R-:W-:Y:S01]  /*1770*/  USEL UR40, UR41, 0x4, UP0 ;  /* 0x0000000429287887 */ /* 0x000fe20008000000 */
[----:B------:R-:W-:-:S03]  /*1780*/  UMOV UR5, URZ ;  /* 0x000000ff00057c82 */ /* 0x000fc60008000000 */
[----:B------:R-:W-:Y:S02]  /*1790*/  UIADD3 UR24, UPT, UPT, UR40, -0x1, URZ ;  /* 0xffffffff28187890 */ /* 0x000fe4000fffe0ff */
[----:B------:R-:W-:-:S03]  /*17a0*/  UIADD3 UR43, UPT, UPT, UR41, -UR40, URZ ;  /* 0x80000028292b7290 */ /* 0x000fc6000fffe0ff */
[----:B------:R-:W-:-:S04]  /*17b0*/  @UP2 UIADD3 UR24, UPT, UPT, UR40, URZ, URZ ;  /* 0x000000ff28182290 */ /* 0x000fc8000fffe0ff */
[----:B-123--:R-:W-:-:S12]  /*17c0*/  UIADD3 UR24, UPT, UPT, UR24, 0x1, URZ ;  /* 0x0000000118187890 */ /* 0x00efd8000fffe0ff */
.L_x_42:
[----:B------:R-:W-:Y:S01]  /*17d0*/  UISETP.NE.AND UP0, UPT, UR45, URZ, UPT ;  /* 0x000000ff2d00728c */ /* 0x000fe2000bf05270 */
[----:B-1----:R-:W1:Y:S08]  /*17e0*/  S2UR UR45, SR_CgaCtaId ;  /* 0x00000000002d79c3 */ /* 0x002e700000008800 */
[----:B------:R-:W-:Y:S05]  /*17f0*/  BRA.U UP0, `(.L_x_23) ;  /* 0x0000000100347547 */ /* 0x000fea000b800000 */
[----:B------:R-:W2:Y:S01]  /*1800*/  S2R R0, SR_CgaCtaId ;  /* 0x0000000000007919 */ /* 0x000ea20000008800 */
[----:B------:R-:W-:Y:S02]  /*1810*/  MOV R3, 0x400 ;  /* 0x0000040000037802 */ /* 0x000fe40000000f00 */
[----:B------:R-:W-:Y:S02]  /*1820*/  SHF.L.U32 R2, R8, 0x1f, RZ ;  /* 0x0000001f08027819 */ /* 0x000fe400000006ff */
[----:B--2---:R-:W-:-:S05]  /*1830*/  LEA R0, R0, R3, 0x18 ;  /* 0x0000000300007211 */ /* 0x004fca00078ec0ff */
[----:B------:R-:W-:-:S04]  /*1840*/  IMAD R3, R9, 0x8, R0 ;  /* 0x0000000809037824 */ /* 0x000fc800078e0200 */
[----:B------:R-:W2:Y:S02]  /*1850*/  SYNCS.PHASECHK.TRANS64.TRYWAIT P0, [R3+URZ+0xe0], R2 ;  /* 0x0000e002030075a7 */ /* 0x000ea400080011ff */
[----:B--2---:R-:W-:Y:S05]  /*1860*/  @!P0 BRA `(.L_x_24) ;  /* 0x0000007000108947 */ /* 0x004fea0003800000 */
.L_x_113:
[----:B------:R-:W-:Y:S01]  /*1870*/  VIADD R9, R9, 0x1 ;  /* 0x0000000109097836 */ /* 0x000fe20000000000 */
[----:B------:R2:W-:Y:S04]  /*1880*/  SYNCS.ARRIVE.TRANS64.A1T0 RZ, [R3+URZ+0xd0], RZ ;  /* 0x0000d0ff03ff79a7 */ /* 0x0005e800081000ff */
[----:B------:R-:W-:-:S04]  /*1890*/  ISETP.NE.AND P0, PT, R9, 0x2, PT ;  /* 0x000000020900780c */ /* 0x000fc80003f05270 */
[----:B------:R-:W-:Y:S02]  /*18a0*/  SEL R9, R9, RZ, P0 ;  /* 0x000000ff09097207 */ /* 0x000fe40000000000 */
[----:B--2---:R-:W-:-:S04]  /*18b0*/  SEL R3, RZ, 0x1, P0 ;  /* 0x00000001ff037807 */ /* 0x004fc80000000000 */
[----:B------:R-:W-:-:S07]  /*18c0*/  LOP3.LUT R8, R8, R3, RZ, 0x3c, !PT ;  /* 0x0000000308087212 */ /* 0x000fce00078e3cff */
.L_x_23:
[----:B------:R-:W-:Y:S01]  /*18d0*/  UMOV UR6, 0x400 ;  /* 0x0000040000067882 */ /* 0x000fe20000000000 */
[----:B------:R-:W-:Y:S01]  /*18e0*/  SHF.L.U32 R0, R12, 0x1f, RZ ;  /* 0x0000001f0c007819 */ /* 0x000fe200000006ff */
[----:B-1----:R-:W-:Y:S02]  /*18f0*/  ULEA UR6, UR45, UR6, 0x18 ;  /* 0x000000062d067291 */ /* 0x002fe4000f8ec0ff */
[----:B------:R-:W-:Y:S02]  /*1900*/  UISETP.GE.U32.AND UP0, UPT, UR46, 0xff, UPT ;  /* 0x000000ff2e00788c */ /* 0x000fe4000bf06070 */
[----:B------:R-:W-:Y:S02]  /*1910*/  ULEA UR4, UR5, UR6, 0x3 ;  /* 0x0000000605047291 */ /* 0x000fe4000f8e18ff */
[----:B------:R-:W-:Y:S02]  /*1920*/  USHF.L.U32 UR11, UR20, 0x7, URZ ;  /* 0x00000007140b7899 */ /* 0x000fe400080006ff */
[----:B------:R-:W-:Y:S01]  /*1930*/  ULEA UR35, UR16, UR44, 0x7 ;  /* 0x0000002c10237291 */ /* 0x000fe2000f8e38ff */
[----:B------:R-:W-:-:S04]  /*1940*/  UMOV UR13, URZ ;  /* 0x000000ff000d7c82 */ /* 0x000fc80008000000 */
[----:B------:R1:W2:Y:S01]  /*1950*/  SYNCS.PHASECHK.TRANS64.TRYWAIT P0, [UR4+0x20], R0 ;  /* 0x00002000ff0075a7 */ /* 0x0002a20008001104 */
[----:B------:R-:W-:Y:S06]  /*1960*/  BRA.U !UP0, `(.L_x_25) ;  /* 0x0000000108bc7547 */ /* 0x000fec000b800000 */
[----:B------:R-:W-:Y:S01]  /*1970*/  UMOV UR7, URZ ;  /* 0x000000ff00077c82 */ /* 0x000fe20008000000 */
[----:B------:R-:W-:-:S05]  /*1980*/  UMOV UR4, UR5 ;  /* 0x0000000500047c82 */ /* 0x000fca0008000000 */
.L_x_31:
[----:B------:R-:W-:Y:S01]  /*1990*/  ULEA UR33, UR4, UR6, 0x3 ;  /* 0x0000000604217291 */ /* 0x000fe2000f8e18ff */
[----:B--2---:R-:W-:Y:S01]  /*19a0*/  @!P3 MOV R2, 0x8000 ;  /* 0x000080000002b802 */ /* 0x004fe20000000f00 */
[----:B--2-4-:R-:W-:Y:S10]  /*19b0*/  @P0 BRA `(.L_x_26) ;  /* 0x00000000000c0947 */ /* 0x014ff40003800000 */
[----:B------:R-:W-:-:S04]  /*19c0*/  SHF.L.U32 R3, R12, 0x1f, RZ ;  /* 0x0000001f0c037819 */ /* 0x000fc800000006ff */
[----:B------:R-:W2:Y:S02]  /*19d0*/  SYNCS.PHASECHK.TRANS64.TRYWAIT P0, [UR33+0x20], R3 ;  /* 0x00002003ff0075a7 */ /* 0x000ea40008001121 */
[----:B--2---:R-:W-:Y:S05]  /*19e0*/  @!P0 BRA `(.L_x_27) ;  /* 0x0000006c00c48947 */ /* 0x004fea0003800000 */
.L_x_26:
[----:B------:R2:W-:Y:S01]  /*19f0*/  @!P3 SYNCS.ARRIVE.TRANS64 RZ, [UR33], R2 ;  /* 0x00000002ffffb9a7 */ /* 0x0005e20008000021 */
[----:B------:R-:W-:-:S04]  /*1a00*/  ULOP3.LUT UR5, UR25, 0x2, URZ, 0xfc, !UPT ;  /* 0x0000000219057892 */ /* 0x000fc8000f8efcff */
[----:B------:R-:W-:-:S09]  /*1a10*/  UISETP.NE.AND UP0, UPT, UR5, 0x2, UPT ;  /* 0x000000020500788c */ /* 0x000fd2000bf05270 */
[----:B------:R-:W-:Y:S05]  /*1a20*/  BRA.U UP0, `(.L_x_28) ;  /* 0x0000000100047547 */ /* 0x000fea000b800000 */
[----:B------:R-:W-:Y:S05]  /*1a30*/  BPT.TRAP 0x1 ;  /* 0x000000040000795c */ /* 0x000fea0000300000 */
.L_x_28:
[----:B------:R-:W-:Y:S04]  /*1a40*/  BSSY.RECONVERGENT B0, `(.L_x_29) ;  /* 0x0000003000007945 */ /* 0x000fe80003800200 */
[----:B------:R-:W-:Y:S05]  /*1a50*/  @P2 BRA `(.L_x_30) ;  /* 0x0000000000042947 */ /* 0x000fea0003800000 */
[----:B------:R-:W-:Y:S05]  /*1a60*/  BPT.TRAP 0x1 ;  /* 0x000000040000795c */ /* 0x000fea0000300000 */
.L_x_30:
[----:B------:R-:W-:Y:S05]  /*1a70*/  BSYNC.RECONVERGENT B0 ;  /* 0x0000000000007941 */ /* 0x000fea0003800200 */
.L_x_29:
[----:B------:R-:W-:Y:S02]  /*1a80*/  UIADD3 UR5, UPT, UPT, UR4, 0x1, URZ ;  /* 0x0000000104057890 */ /* 0x000fe4000fffe0ff */
[----:B------:R-:W-:Y:S02]  /*1a90*/  UIADD3 UR16, UP1, UPT, UR28, 0x80, URZ ;  /* 0x000000801c107890 */ /* 0x000fe4000ff3e0ff */
[----:B------:R-:W-:Y:S02]  /*1aa0*/  UISETP.NE.AND UP0, UPT, UR5, 0x4, UPT ;  /* 0x000000040500788c */ /* 0x000fe4000bf05270 */
[----:B------:R-:W-:Y:S02]  /*1ab0*/  USHF.L.U32 UR34, UR7, 0x7, URZ ;  /* 0x0000000707227899 */ /* 0x000fe400080006ff */
[----:B------:R-:W-:Y:S02]  /*1ac0*/  USEL UR9, URZ, 0x1, UP0 ;  /* 0x00000001ff097887 */ /* 0x000fe40008000000 */
[----:B------:R-:W-:-:S02]  /*1ad0*/  USEL UR5, UR5, URZ, UP0 ;  /* 0x000000ff05057287 */ /* 0x000fc40008000000 */
[----:B------:R-:W-:Y:S02]  /*1ae0*/  UIADD3 UR14, UP0, UPT, UR28, 0x180, URZ ;  /* 0x000001801c0e7890 */ /* 0x000fe4000ff1e0ff */
[----:B------:R-:W-:Y:S01]  /*1af0*/  ULEA UR8, UR5, UR6, 0x3 ;  /* 0x0000000605087291 */ /* 0x000fe2000f8e18ff */
[----:B------:R-:W-:Y:S01]  /*1b00*/  LOP3.LUT R12, R12, UR9, RZ, 0x3c, !PT ;  /* 0x000000090c0c7c12 */ /* 0x000fe2000f8e3cff */
[----:B------:R-:W-:Y:S02]  /*1b10*/  UIADD3.X UR17, UPT, UPT, URZ, UR29, URZ, UP1, !UPT ;  /* 0x0000001dff117290 */ /* 0x000fe40008ffe4ff */
[----:B------:R-:W-:Y:S01]  /*1b20*/  UIADD3.X UR15, UPT, UPT, URZ, UR29, URZ, UP0, !UPT ;  /* 0x0000001dff0f7290 */ /* 0x000fe200087fe4ff */
[----:B-1----:R-:W-:Y:S01]  /*1b30*/  SHF.L.U32 R0, R12, 0x1f, RZ ;  /* 0x0000001f0c007819 */ /* 0x002fe200000006ff */
[----:B------:R-:W-:Y:S01]  /*1b40*/  UMOV UR18, 0x0 ;  /* 0x0000000000127882 */ /* 0x000fe20000000000 */
[----:B------:R-:W-:Y:S01]  /*1b50*/  UMOV UR19, 0x10000000 ;  /* 0x1000000000137882 */ /* 0x000fe20000000000 */
[----:B------:R-:W-:Y:S01]  /*1b60*/  UMOV UR12, UR36 ;  /* 0x00000024000c7c82 */ /* 0x000fe20008000000 */
[----:B------:R3:W4:Y:S01]  /*1b70*/  SYNCS.PHASECHK.TRANS64.TRYWAIT P0, [UR8+0x20], R0 ;  /* 0x00002000ff0075a7 */ /* 0x0007220008001108 */
[----:B------:R-:W-:Y:S01]  /*1b80*/  USHF.L.U32 UR8, UR4, 0xe, URZ ;  /* 0x0000000e04087899 */ /* 0x000fe200080006ff */
[----:B------:R-:W-:-:S02]  /*1b90*/  UMOV UR9, UR33 ;  /* 0x0000002100097c82 */ /* 0x000fc40008000000 */
[----:B------:R-:W-:Y:S01]  /*1ba0*/  UMOV UR4, 0x30000 ;  /* 0x0003000000047882 */ /* 0x000fe20000000000 */
[----:B------:R-:W-:Y:S02]  /*1bb0*/  ULOP3.LUT UR32, UR8, UR21, URZ, 0xfc, !UPT ;  /* 0x0000001508207292 */ /* 0x000fe4000f8efcff */
[----:B------:R-:W-:Y:S02]  /*1bc0*/  UIADD3 UR8, UPT, UPT, UR6, 0x18400, UR8 ;  /* 0x0001840006087890 */ /* 0x000fe4000fffe008 */
[----:B------:R-:W-:Y:S01]  /*1bd0*/  UIADD3 UR32, UPT, UPT, UR6, 0x8400, UR32 ;  /* 0x0000840006207890 */ /* 0x000fe2000fffe020 */
[----:B------:R-:W-:Y:S01]  /*1be0*/  UMOV UR10, UR34 ;  /* 0x00000022000a7c82 */ /* 0x000fe20008000000 */
[----:B------:R-:W-:Y:S01]  /*1bf0*/  UIADD3 UR7, UPT, UPT, UR7, 0x1, URZ ;  /* 0x0000000107077890 */ /* 0x000fe2000fffe0ff */
[----:B------:R-:W-:-:S03]  /*1c00*/  UMOV UR13, UR24 ;  /* 0x00000018000d7c82 */ /* 0x000fc60008000000 */
[----:B------:R-:W-:-:S03]  /*1c10*/  UISETP.NE.AND UP0, UPT, UR7, UR24, UPT ;  /* 0x000000180700728c */ /* 0x000fc6000bf05270 */
[----:B------:R1:W-:Y:S01]  /*1c20*/  UTMALDG.3D.MULTICAST [UR32], [UR16], UR4, desc[UR18] ;  /* 0x00001220100073b4 */ /* 0x0003e20008011804 */
[----:B------:R3:W-:Y:S01]  /*1c30*/  UTMALDG.3D [UR8], [UR14], desc[UR18] ;  /* 0x000012080e0075b4 */ /* 0x0007e20008011000 */
[----:B-1----:R-:W-:-:S04]  /*1c40*/  UMOV UR4, UR5 ;  /* 0x0000000500047c82 */ /* 0x002fc80008000000 */
[----:B---3--:R-:W-:Y:S05]  /*1c50*/  BRA.U UP0, `(.L_x_31) ;  /* 0xfffffffd004c7547 */ /* 0x008fea000b83ffff */
.L_x_25:
[----:B------:R-:W-:Y:S01]  /*1c60*/  ULEA UR4, UR5, UR6, 0x3 ;  /* 0x0000000605047291 */ /* 0x000fe2000f8e18ff */
[----:B-1----:R-:W-:Y:S01]  /*1c70*/  SHF.L.U32 R0, R12, 0x1f, RZ ;  /* 0x0000001f0c007819 */ /* 0x002fe200000006ff */
[----:B------:R-:W-:Y:S01]  /*1c80*/  @!P1 SYNCS.ARRIVE.TRANS64.A1T0 RZ, [UR6+0x68], RZ ;  /* 0x000068ffffff99a7 */ /* 0x000fe20008100006 */
[----:B------:R-:W-:-:S06]  /*1c90*/  UISETP.GT.AND UP0, UPT, UR41, UR40, UPT ;  /* 0x000000282900728c */ /* 0x000fcc000bf04270 */
[----:B--2-4-:R1:W2:Y:S03]  /*1ca0*/  SYNCS.PHASECHK.TRANS64.TRYWAIT P0, [UR4+0x20], R0 ;  /* 0x00002000ff0075a7 */ /* 0x0142a60008001104 */
[----:B------:R-:W-:Y:S05]  /*1cb0*/  BRA.U !UP0, `(.L_x_32) ;  /* 0x0000000108c07547 */ /* 0x000fea000b800000 */
[----:B------:R-:W-:Y:S01]  /*1cc0*/  UIADD3 UR26, UPT, UPT, UR43, UR13, URZ ;  /* 0x0000000d2b1a7290 */ /* 0x000fe2000fffe0ff */
[----:B------:R-:W-:-:S11]  /*1cd0*/  UMOV UR4, UR5 ;  /* 0x0000000500047c82 */ /* 0x000fd60008000000 */
.L_x_38:
[----:B------:R-:W-:Y:S01]  /*1ce0*/  ULEA UR17, UR4, UR6, 0x3 ;  /* 0x0000000604117291 */ /* 0x000fe2000f8e18ff */
[----:B--2---:R-:W-:Y:S01]  /*1cf0*/  @!P3 MOV R2, 0x8000 ;  /* 0x000080000002b802 */ /* 0x004fe20000000f00 */
[----:B--2-4-:R-:W-:Y:S10]  /*1d00*/  @P0 BRA `(.L_x_33) ;  /* 0x00000000000c0947 */ /* 0x014ff40003800000 */
[----:B------:R-:W-:-:S04]  /*1d10*/  SHF.L.U32 R3, R12, 0x1f, RZ ;  /* 0x0000001f0c037819 */ /* 0x000fc800000006ff */
[----:B------:R-:W2:Y:S02]  /*1d20*/  SYNCS.PHASECHK.TRANS64.TRYWAIT P0, [UR17+0x20], R3 ;  /* 0x00002003ff0075a7 */ /* 0x000ea40008001111 */
[----:B--2---:R-:W-:Y:S05]  /*1d30*/  @!P0 BRA `(.L_x_34) ;  /* 0x0000006c00088947 */ /* 0x004fea0003800000 */
.L_x_33:
[----:B------:R2:W-:Y:S01]  /*1d40*/  @!P3 SYNCS.ARRIVE.TRANS64 RZ, [UR17], R2 ;  /* 0x00000002ffffb9a7 */ /* 0x0005e20008000011 */
[----:B------:R-:W-:-:S04]  /*1d50*/  ULOP3.LUT UR5, UR25, 0x2, URZ, 0xfc, !UPT ;  /* 0x0000000219057892 */ /* 0x000fc8000f8efcff */
[----:B------:R-:W-:-:S09]  /*1d60*/  UISETP.NE.AND UP0, UPT, UR5, 0x2, UPT ;  /* 0x000000020500788c */ /* 0x000fd2000bf05270 */
[----:B------:R-:W-:Y:S05]  /*1d70*/  BRA.U UP0, `(.L_x_35) ;  /* 0x0000000100047547 */ /* 0x000fea000b800000 */
[----:B------:R-:W-:Y:S05]  /*1d80*/  BPT.TRAP 0x1 ;  /* 0x000000040000795c */ /* 0x000fea0000300000 */
.L_x_35:
[----:B------:R-:W-:Y:S04]  /*1d90*/  BSSY.RECONVERGENT B0, `(.L_x_36) ;  /* 0x0000003000007945 */ /* 0x000fe80003800200 */
[----:B------:R-:W-:Y:S05]  /*1da0*/  @P2 BRA `(.L_x_37) ;  /* 0x0000000000042947 */ /* 0x000fea0003800000 */
[----:B------:R-:W-:Y:S05]  /*1db0*/  BPT.TRAP 0x1 ;  /* 0x000000040000795c */ /* 0x000fea0000300000 */
.L_x_37:
[----:B------:R-:W-:Y:S05]  /*1dc0*/  BSYNC.RECONVERGENT B0 ;  /* 0x0000000000007941 */ /* 0x000fea0003800200 */
.L_x_36:
[----:B------:R-:W-:Y:S02]  /*1dd0*/  UIADD3 UR5, UPT, UPT, UR4, 0x1, URZ ;  /* 0x0000000104057890 */ /* 0x000fe4000fffe0ff */
[----:B------:R-:W-:Y:S02]  /*1de0*/  UIADD3 UR14, UP1, UPT, UR28, 0x80, URZ ;  /* 0x000000801c0e7890 */ /* 0x000fe4000ff3e0ff */
[----:B------:R-:W-:Y:S02]  /*1df0*/  UISETP.NE.AND UP0, UPT, UR5, 0x4, UPT ;  /* 0x000000040500788c */ /* 0x000fe4000bf05270 */
[----:B------:R-:W-:Y:S02]  /*1e00*/  USHF.L.U32 UR18, UR13, 0x7, URZ ;  /* 0x000000070d127899 */ /* 0x000fe400080006ff */
[----:B------:R-:W-:Y:S02]  /*1e10*/  USEL UR8, URZ, 0x1, UP0 ;  /* 0x00000001ff087887 */ /* 0x000fe40008000000 */
[----:B------:R-:W-:-:S02]  /*1e20*/  USEL UR5, UR5, URZ, UP0 ;  /* 0x000000ff05057287 */ /* 0x000fc40008000000 */
[----:B------:R-:W-:Y:S02]  /*1e30*/  UIADD3 UR22, UP0, UPT, UR28, 0x180, URZ ;  /* 0x000001801c167890 */ /* 0x000fe4000ff1e0ff */
[----:B------:R-:W-:Y:S01]  /*1e40*/  LOP3.LUT R12, R12, UR8, RZ, 0x3c, !PT ;  /* 0x000000080c0c7c12 */ /* 0x000fe2000f8e3cff */
[----:B------:R-:W-:Y:S02]  /*1e50*/  USHF.L.U32 UR8, UR4, 0xe, URZ ;  /* 0x0000000e04087899 */ /* 0x000fe400080006ff */
[----:B------:R-:W-:Y:S01]  /*1e60*/  ULEA UR7, UR5, UR6, 0x3 ;  /* 0x0000000605077291 */ /* 0x000fe2000f8e18ff */
[----:B-1----:R-:W-:Y:S01]  /*1e70*/  SHF.L.U32 R0, R12, 0x1f, RZ ;  /* 0x0000001f0c007819 */ /* 0x002fe200000006ff */
[----:B------:R-:W-:Y:S02]  /*1e80*/  ULOP3.LUT UR16, UR8, UR21, URZ, 0xfc, !UPT ;  /* 0x0000001508107292 */ /* 0x000fe4000f8efcff */
[----:B------:R-:W-:Y:S02]  /*1e90*/  UIADD3.X UR15, UPT, UPT, URZ, UR29, URZ, UP1, !UPT ;  /* 0x0000001dff0f7290 */ /* 0x000fe40008ffe4ff */
[----:B------:R-:W-:-:S02]  /*1ea0*/  UIADD3 UR16, UPT, UPT, UR6, 0x8400, UR16 ;  /* 0x0000840006107890 */ /* 0x000fc4000fffe010 */
[----:B------:R-:W-:Y:S01]  /*1eb0*/  UIADD3 UR8, UPT, UPT, UR6, 0x18400, UR8 ;  /* 0x0001840006087890 */ /* 0x000fe2000fffe008 */
[----:B------:R3:W4:Y:S01]  /*1ec0*/  SYNCS.PHASECHK.TRANS64.TRYWAIT P0, [UR7+0x20], R0 ;  /* 0x00002000ff0075a7 */ /* 0x0007220008001107 */
[----:B------:R-:W-:Y:S01]  /*1ed0*/  UIADD3.X UR23, UPT, UPT, URZ, UR29, URZ, UP0, !UPT ;  /* 0x0000001dff177290 */ /* 0x000fe200087fe4ff */
[----:B------:R-:W-:Y:S01]  /*1ee0*/  UMOV UR4, 0x30000 ;  /* 0x0003000000047882 */ /* 0x000fe20000000000 */
[----:B------:R-:W-:Y:S01]  /*1ef0*/  UMOV UR30, 0x0 ;  /* 0x00000000001e7882 */ /* 0x000fe20000000000 */
[----:B------:R-:W-:Y:S01]  /*1f00*/  UMOV UR31, 0x10000000 ;  /* 0x10000000001f7882 */ /* 0x000fe20000000000 */
[----:B------:R-:W-:Y:S01]  /*1f10*/  UMOV UR19, UR35 ;  /* 0x0000002300137c82 */ /* 0x000fe20008000000 */
[----:B------:R-:W-:Y:S01]  /*1f20*/  UMOV UR20, UR36 ;  /* 0x0000002400147c82 */ /* 0x000fe20008000000 */
[----:B------:R-:W-:Y:S01]  /*1f30*/  UMOV UR12, UR36 ;  /* 0x00000024000c7c82 */ /* 0x000fe20008000000 */
[----:B------:R-:W-:Y:S01]  /*1f40*/  UMOV UR9, UR17 ;  /* 0x0000001100097c82 */ /* 0x000fe20008000000 */
[----:B------:R-:W-:Y:S01]  /*1f50*/  UMOV UR10, UR18 ;  /* 0x00000012000a7c82 */ /* 0x000fe20008000000 */
[----:B------:R1:W-:Y:S01]  /*1f60*/  UTMALDG.3D.MULTICAST [UR16], [UR14], UR4, desc[UR30] ;  /* 0x00001e100e0073b4 */ /* 0x0003e20008011804 */
[----:B------:R-:W-:-:S04]  /*1f70*/  UIADD3 UR13, UPT, UPT, UR13, 0x1, URZ ;  /* 0x000000010d0d7890 */ /* 0x000fc8000fffe0ff */
[----:B------:R-:W-:Y:S01]  /*1f80*/  UISETP.NE.AND UP0, UPT, UR13, UR26, UPT ;  /* 0x0000001a0d00728c */ /* 0x000fe2000bf05270 */
[----:B------:R3:W-:Y:S01]  /*1f90*/  UTMALDG.3D [UR8], [UR22], desc[UR30] ;  /* 0x00001e08160075b4 */ /* 0x0007e20008011000 */
[----:B-1----:R-:W-:-:S07]  /*1fa0*/  UMOV UR4, UR5 ;  /* 0x0000000500047c82 */ /* 0x002fce0008000000 */
[----:B---3--:R-:W-:Y:S05]  /*1fb0*/  BRA.U UP0, `(.L_x_38) ;  /* 0xfffffffd00487547 */ /* 0x008fea000b83ffff */
.L_x_32:
[C---:B------:R-:W-:Y:S01]  /*1fc0*/  LEA R3, R11.reuse, UR6, 0x3 ;  /* 0x000000060b037c11 */ /* 0x040fe2000f8e18ff */
[----:B------:R-:W-:Y:S01]  /*1fd0*/  NOP ;  /* 0x0000000000007918 */ /* 0x000fe20000000000 */
[----:B-1----:R-:W-:Y:S02]  /*1fe0*/  SHF.L.U32 R0, R10, 0x1f, RZ ;  /* 0x0000001f0a007819 */ /* 0x002fe400000006ff */
[----:B------:R-:W-:Y:S02]  /*1ff0*/  LEA R5, R11, UR6, 0x4 ;  /* 0x000000060b057c11 */ /* 0x000fe4000f8e20ff */
[----:B--2-4-:R-:W1:Y:S02]  /*2000*/  SYNCS.PHASECHK.TRANS64.TRYWAIT P0, [R3+URZ+0x70], R0 ;  /* 0x00007000030075a7 */ /* 0x014e6400080011ff */
[----:B-1----:R-:W-:Y:S05]  /*2010*/  @!P0 BRA `(.L_x_39) ;  /* 0x0000006800688947 */ /* 0x002fea0003800000 */
.L_x_116:
[----:B------:R-:W2:Y:S01]  /*2020*/  LDS.128 R4, [R5+0x100] ;  /* 0x0001000005047984 */ /* 0x000ea20000000c00 */
[----:B------:R-:W-:Y:S01]  /*2030*/  UISETP.GE.AND UP0, UPT, UR42, 0x1, UPT ;  /* 0x000000012a00788c */ /* 0x000fe2000bf06270 */
[----:B------:R-:W-:Y:S01]  /*2040*/  @!PT LDS RZ, [RZ] ;  /* 0x00000000fffff984 */ /* 0x000fe20000000800 */
[----:B------:R-:W-:Y:S01]  /*2050*/  @!PT LDS RZ, [RZ] ;  /* 0x00000000fffff984 */ /* 0x000fe20000000800 */
[----:B------:R-:W-:Y:S01]  /*2060*/  @!PT LDS RZ, [RZ] ;  /* 0x00000000fffff984 */ /* 0x000fe20000000800 */
[----:B------:R-:W-:Y:S01]  /*2070*/  @!PT LDS RZ, [RZ] ;  /* 0x00000000fffff984 */ /* 0x000fe20000000800 */
[----:B------:R3:W-:Y:S06]  /*2080*/  MEMBAR.ALL.CTA ;  /* 0x0000000000007992 */ /* 0x0007ec0000008000 */
[----:B---3--:R-:W3:Y:S01]  /*2090*/  FENCE.VIEW.ASYNC.S ;  /* 0x00000000000073c6 */ /* 0x008ee20000000000 */
[----:B--2---:R-:W-:-:S13]  /*20a0*/  LOP3.LUT P0, RZ, R6, 0x1, RZ, 0xc0, !PT ;  /* 0x0000000106ff7812 */ /* 0x004fda000780c0ff */
[----:B---3--:R-:W-:Y:S01]  /*20b0*/  VOTEU.ANY UP1, P0 ;  /* 0x0000000000ff7886 */ /* 0x008fe20000020100 */
[----:B------:R-:W-:-:S13]  /*20c0*/  PLOP3.LUT P0, PT, PT, PT, UP1, 0x80, 0x8 ;  /* 0x000000000008781c */ /* 0x000fda0003f0f018 */
[----:B-1----:R-:W-:Y:S02]  /*20d0*/  @P0 LOP3.LUT R0, R5, 0xffff, RZ, 0xc0, !PT ;  /* 0x0000ffff05000812 */ /* 0x002fe400078ec0ff */
[----:B------:R-:W-:Y:S02]  /*20e0*/  @P0 MOV R2, R4 ;  /* 0x0000000400020202 */ /* 0x000fe40000000f00 */
[----:B------:R-:W-:Y:S01]  /*20f0*/  @P0 R2UR UR7, R0 ;  /* 0x00000000000702ca */ /* 0x000fe200000e0000 */
[----:B------:R-:W-:Y:S01]  /*2100*/  VIADD R0, R3, 0x80 ;  /* 0x0000008003007836 */ /* 0x000fe20000000000 */
[----:B------:R-:W-:Y:S02]  /*2110*/  @P0 SHF.R.U32.HI R4, RZ, 0x10, R5 ;  /* 0x00000010ff040819 */ /* 0x000fe40000011605 */
[----:B------:R-:W-:Y:S02]  /*2120*/  @P0 R2UR UR8, R2 ;  /* 0x00000000020802ca */ /* 0x000fe400000e0000 */
[----:B------:R-:W-:-:S02]  /*2130*/  PRMT R0, RZ, 0x654, R0 ;  /* 0x00000654ff007816 */ /* 0x000fc40000000000 */
[----:B------:R-:W-:Y:S02]  /*2140*/  @P0 R2UR UR4, R4 ;  /* 0x00000000040402ca */ /* 0x000fe400000e0000 */
[----:B------:R1:W-:Y:S03]  /*2150*/  SYNCS.ARRIVE.TRANS64.RED.A1T0 RZ, [R0+URZ], RZ ;  /* 0x000000ff00ff79a7 */ /* 0x0003e600081004ff */
[----:B------:R-:W-:-:S04]  /*2160*/  @UP1 UMOV UR27, UR7 ;  /* 0x00000007001b1c82 */ /* 0x000fc80008000000 */
[----:B------:R-:W-:-:S04]  /*2170*/  @UP1 UMOV UR37, UR8 ;  /* 0x0000000800251c82 */ /* 0x000fc80008000000 */
[----:B------:R-:W-:Y:S01]  /*2180*/  @UP1 UMOV UR36, UR4 ;  /* 0x0000000400241c82 */ /* 0x000fe20008000000 */
[----:B------:R-:W-:Y:S05]  /*2190*/  BRA.U !UP0, `(.L_x_40) ;  /* 0x0000000108d47547 */ /* 0x000fea000b800000 */
[----:B------:R-:W2:Y:S01]  /*21a0*/  LDCU.128 UR12, c[0x0][0xb10] ;  /* 0x00016200ff0c77ac */ /* 0x000ea20008000c00 */
[----:B------:R-:W3:Y:S01]  /*21b0*/  LDCU UR26, c[0x0][0xb20] ;  /* 0x00016400ff1a77ac */ /* 0x000ee20008000800 */
[----:B------:R-:W4:Y:S01]  /*21c0*/  LDCU UR20, c[0x0][0xb0c] ;  /* 0x00016180ff1477ac */ /* 0x000f220008000800 */
[----:B------:R-:W1:Y:S01]  /*21d0*/  LDCU.64 UR10, c[0x0][0xb28] ;  /* 0x00016500ff0a77ac */ /* 0x000e620008000a00 */
[----:B------:R-:W-:Y:S02]  /*21e0*/  UISETP.NE.AND UP3, UPT, UR42, 0x1, UPT ;  /* 0x000000012a00788c */ /* 0x000fe4000bf65270 */
[----:B--2---:R-:W-:Y:S02]  /*21f0*/  UIMAD.WIDE.U32 UR16, UR38, UR15, URZ ;  /* 0x0000000f261072a5 */ /* 0x004fe4000f8e00ff */
[----:B------:R-:W-:Y:S02]  /*2200*/  UIMAD.WIDE.U32 UR8, UR39, UR12, URZ ;  /* 0x0000000c270872a5 */ /* 0x000fe4000f8e00ff */
[----:B------:R-:W-:-:S02]  /*2210*/  UISETP.NE.AND UP0, UPT, UR14, 0x1, UPT ;  /* 0x000000010e00788c */ /* 0x000fc4000bf05270 */
[----:B------:R-:W-:Y:S01]  /*2220*/  UIMAD.WIDE.U32 UR22, UR27, UR15, URZ ;  /* 0x0000000f1b1672a5 */ /* 0x000fe2000f8e00ff */
[----:B------:R-:W-:Y:S02]  /*2230*/  UMOV UR16, UR17 ;  /* 0x0000001100107c82 */ /* 0x000fe40008000000 */
[----:B------:R-:W-:Y:S01]  /*2240*/  UMOV UR8, UR9 ;  /* 0x0000000900087c82 */ /* 0x000fe20008000000 */
[----:B---3--:R-:W-:Y:S02]  /*2250*/  USHF.R.U32.HI UR16, URZ, UR26, UR16 ;  /* 0x0000001aff107299 */ /* 0x008fe40008011610 */
[----:B----4-:R-:W-:Y:S02]  /*2260*/  UISETP.NE.AND UP2, UPT, UR20, 0x1, UPT ;  /* 0x000000011400788c */ /* 0x010fe4000bf45270 */
[----:B------:R-:W-:Y:S02]  /*2270*/  USHF.R.U32.HI UR8, URZ, UR13, UR8 ;  /* 0x0000000dff087299 */ /* 0x000fe40008011608 */
[----:B------:R-:W-:-:S02]  /*2280*/  USEL UR7, UR38, UR16, !UP0 ;  /* 0x0000001026077287 */ /* 0x000fc4000c000000 */
[----:B------:R-:W-:Y:S02]  /*2290*/  USEL UR8, UR39, UR8, !UP2 ;  /* 0x0000000827087287 */ /* 0x000fe4000d000000 */
[----:B-1----:R-:W-:Y:S01]  /*22a0*/  UIMAD.WIDE.U32 UR16, UR7, UR10, URZ ;  /* 0x0000000a071072a5 */ /* 0x002fe2000f8e00ff */
[----:B------:R-:W-:Y:S01]  /*22b0*/  UMOV UR4, UR23 ;  /* 0x0000001700047c82 */ /* 0x000fe20008000000 */
[----:B------:R-:W-:Y:S02]  /*22c0*/  UIMAD.WIDE.U32 UR18, UR37, UR12, URZ ;  /* 0x0000000c251272a5 */ /* 0x000fe4000f8e00ff */
[----:B------:R-:W-:-:S03]  /*22d0*/  UIMAD.WIDE.U32 UR22, UR8, UR10, URZ ;  /* 0x0000000a081672a5 */ /* 0x000fc6000f8e00ff */
[----:B------:R-:W-:Y:S01]  /*22e0*/  UMOV UR16, UR17 ;  /* 0x0000001100107c82 */ /* 0x000fe20008000000 */
[----:B------:R-:W-:Y:S02]  /*22f0*/  USHF.R.U32.HI UR4, URZ, UR26, UR4 ;  /* 0x0000001aff047299 */ /* 0x000fe40008011604 */
[----:B------:R-:W-:Y:S01]  /*2300*/  @UP3 USHF.R.U32.HI UR7, URZ, UR11, UR16 ;  /* 0x0000000bff073299 */ /* 0x000fe20008011610 */
[----:B------:R-:W-:Y:S01]  /*2310*/  UMOV UR18, UR19 ;  /* 0x0000001300127c82 */ /* 0x000fe20008000000 */
[----:B------:R-:W-:Y:S01]  /*2320*/  UMOV UR22, UR23 ;  /* 0x0000001700167c82 */ /* 0x000fe20008000000 */
[----:B------:R-:W-:Y:S02]  /*2330*/  USHF.R.U32.HI UR13, URZ, UR13, UR18 ;  /* 0x0000000dff0d7299 */ /* 0x000fe40008011612 */
[----:B------:R-:W-:Y:S02]  /*2340*/  USEL UR4, UR27, UR4, !UP0 ;  /* 0x000000041b047287 */ /* 0x000fe4000c000000 */
[----:B------:R-:W-:-:S02]  /*2350*/  @UP3 USHF.R.U32.HI UR8, URZ, UR11, UR22 ;  /* 0x0000000bff083299 */ /* 0x000fc40008011616 */
[----:B------:R-:W-:Y:S02]  /*2360*/  UIMAD UR9, UR42, UR7, URZ ;  /* 0x000000072a0972a4 */ /* 0x000fe4000f8e02ff */
[----:B------:R-:W-:Y:S02]  /*2370*/  USEL UR7, UR37, UR13, !UP2 ;  /* 0x0000000d25077287 */ /* 0x000fe4000d000000 */
[----:B------:R-:W-:Y:S02]  /*2380*/  UIMAD UR12, UR42, UR8, URZ ;  /* 0x000000082a0c72a4 */ /* 0x000fe4000f8e02ff */
[----:B------:R-:W-:Y:S02]  /*2390*/  UISETP.GE.AND UP0, UPT, UR4, UR9, UPT ;  /* 0x000000090400728c */ /* 0x000fe4000bf06270 */
[----:B------:R-:W-:Y:S02]  /*23a0*/  UIMAD.WIDE.U32 UR16, UR4, UR10, URZ ;  /* 0x0000000a041072a5 */ /* 0x000fe4000f8e00ff */
[----:B------:R-:W-:-:S02]  /*23b0*/  UISETP.GE.OR UP0, UPT, UR7, UR12, UP0 ;  /* 0x0000000c0700728c */ /* 0x000fc40008706670 */
        /* <DEDUP_REMOVED lines=19> */
.L_x_40:
[----:B------:R-:W2:Y:S02]  /*24f0*/  LDCU UR4, c[0x0][0xb30] ;  /* 0x00016600ff0477ac */ /* 0x000ea40008000800 */
[----:B--2---:R-:W-:-:S09]  /*2500*/  UISETP.NE.AND UP0, UPT, UR4, 0x1, UPT ;  /* 0x000000010400788c */ /* 0x004fd2000bf05270 */
[----:B------:R-:W-:Y:S05]  /*2510*/  BRA.U UP0, `(.L_x_41) ;  /* 0x0000000100447547 */ /* 0x000fea000b800000 */
[----:B------:R-:W2:Y:S01]  /*2520*/  LDCU.128 UR12, c[0x0][0xb10] ;  /* 0x00016200ff0c77ac */ /* 0x000ea20008000c00 */
[----:B------:R-:W3:Y:S01]  /*2530*/  LDCU UR16, c[0x0][0xb0c] ;  /* 0x00016180ff1077ac */ /* 0x000ee20008000800 */
[----:B------:R-:W4:Y:S01]  /*2540*/  LDCU UR17, c[0x0][0xb20] ;  /* 0x00016400ff1177ac */ /* 0x000f220008000800 */
[----:B--2---:R-:W-:Y:S02]  /*2550*/  UIMAD.WIDE.U32 UR10, UR37, UR12, URZ ;  /* 0x0000000c250a72a5 */ /* 0x004fe4000f8e00ff */
[----:B------:R-:W-:Y:S02]  /*2560*/  UIMAD.WIDE.U32 UR8, UR27, UR15, URZ ;  /* 0x0000000f1b0872a5 */ /* 0x000fe4000f8e00ff */
[----:B---3--:R-:W-:Y:S02]  /*2570*/  UISETP.NE.AND UP2, UPT, UR16, 0x1, UPT ;  /* 0x000000011000788c */ /* 0x008fe4000bf45270 */
[----:B------:R-:W-:Y:S01]  /*2580*/  UISETP.NE.AND UP0, UPT, UR14, 0x1, UPT ;  /* 0x000000010e00788c */ /* 0x000fe2000bf05270 */
[----:B------:R-:W-:-:S02]  /*2590*/  UMOV UR7, UR11 ;  /* 0x0000000b00077c82 */ /* 0x000fc40008000000 */
[----:B------:R-:W-:Y:S01]  /*25a0*/  UMOV UR4, UR9 ;  /* 0x0000000900047c82 */ /* 0x000fe20008000000 */
[----:B------:R-:W-:Y:S02]  /*25b0*/  USHF.R.U32.HI UR7, URZ, UR13, UR7 ;  /* 0x0000000dff077299 */ /* 0x000fe40008011607 */
[----:B----4-:R-:W-:Y:S02]  /*25c0*/  USHF.R.U32.HI UR4, URZ, UR17, UR4 ;  /* 0x00000011ff047299 */ /* 0x010fe40008011604 */
[----:B------:R-:W-:Y:S02]  /*25d0*/  USEL UR7, UR37, UR7, !UP2 ;  /* 0x0000000725077287 */ /* 0x000fe4000d000000 */
[----:B------:R-:W-:-:S04]  /*25e0*/  USEL UR4, UR27, UR4, !UP0 ;  /* 0x000000041b047287 */ /* 0x000fc8000c000000 */
[----:B------:R-:W-:Y:S02]  /*25f0*/  UIADD3 UR8, UPT, UPT, UR7, -UR4, URZ ;  /* 0x8000000407087290 */ /* 0x000fe4000fffe0ff */
[----:B------:R-:W-:Y:S02]  /*2600*/  UIADD3 UR4, UPT, UPT, -UR7, UR4, URZ ;  /* 0x0000000407047290 */ /* 0x000fe4000fffe1ff */
[----:B------:R-:W-:Y:S02]  /*2610*/  UIMAD UR27, UR8, UR14, UR27 ;  /* 0x0000000e081b72a4 */ /* 0x000fe4000f8e021b */
[----:B------:R-:W-:-:S12]  /*2620*/  UIMAD UR37, UR4, UR16, UR37 ;  /* 0x00000010042572a4 */ /* 0x000fd8000f8e0225 */
.L_x_41:
[----:B------:R-:W-:Y:S01]  /*2630*/  VIADD R11, R11, 0x1 ;  /* 0x000000010b0b7836 */ /* 0x000fe20000000000 */
[----:B------:R-:W-:Y:S01]  /*2640*/  R2UR UR4, R160 ;  /* 0x00000000a00472ca */ /* 0x000fe200000e0000 */
[----:B------:R-:W-:Y:S01]  /*2650*/  UIADD3 UR20, UPT, UPT, UR27, UR63, URZ ;  /* 0x0000003f1b147290 */ /* 0x000fe2000fffe0ff */
[----:B------:R-:W-:Y:S02]  /*2660*/  PLOP3.LUT P1, PT, PT, PT, PT, 0x80, 0x8 ;  /* 0x000000000008781c */ /* 0x000fe40003f2f070 */
[----:B------:R-:W-:-:S04]  /*2670*/  ISETP.NE.AND P0, PT, R11, 0x2, PT ;  /* 0x000000020b00780c */ /* 0x000fc80003f05270 */
[----:B------:R-:W-:Y:S02]  /*2680*/  SEL R3, RZ, 0x1, P0 ;  /* 0x00000001ff037807 */ /* 0x000fe40000000000 */
[----:B------:R-:W-:Y:S02]  /*2690*/  SEL R11, R11, RZ, P0 ;  /* 0x000000ff0b0b7207 */ /* 0x000fe40000000000 */
[----:B------:R-:W-:Y:S01]  /*26a0*/  LOP3.LUT R10, R10, R3, RZ, 0x3c, !PT ;  /* 0x000000030a0a7212 */ /* 0x000fe200078e3cff */
[----:B------:R-:W-:Y:S01]  /*26b0*/  UIADD3 UR16, UPT, UPT, UR37, UR4, URZ ;  /* 0x0000000425107290 */ /* 0x000fe2000fffe0ff */
[----:B------:R-:W-:Y:S11]  /*26c0*/  BRA.U UP1, `(.L_x_42) ;  /* 0xfffffff101407547 */ /* 0x000ff6000b83ffff */
[----:B------:R-:W-:Y:S01]  /*26d0*/  UIADD3 UR7, UPT, UPT, UR6, 0x20, URZ ;  /* 0x0000002006077890 */ /* 0x000fe2000fffe0ff */
[----:B------:R-:W-:-:S03]  /*26e0*/  SHF.L.U32 R3, R12, 0x1f, RZ ;  /* 0x0000001f0c037819 */ /* 0x000fc600000006ff */
[----:B------:R-:W-:-:S09]  /*26f0*/  ULEA UR4, UR5, UR7, 0x3 ;  /* 0x0000000705047291 */ /* 0x000fd2000f8e18ff */
[----:B------:R-:W2:Y:S02]  /*2700*/  SYNCS.PHASECHK.TRANS64.TRYWAIT P0, [UR4], R3 ;  /* 0x00000003ff0075a7 */ /* 0x000ea40008001104 */
[----:B--2---:R-:W-:Y:S05]  /*2710*/  @!P0 BRA `(.L_x_43) ;  /* 0x0000006000bc8947 */ /* 0x004fea0003800000 */
.L_x_118:
[----:B------:R-:W-:-:S04]  /*2720*/  UIADD3 UR4, UPT, UPT, UR5, 0x1, URZ ;  /* 0x0000000105047890 */ /* 0x000fc8000fffe0ff */
[----:B------:R-:W-:-:S04]  /*2730*/  UISETP.NE.AND UP0, UPT, UR4, 0x4, UPT ;  /* 0x000000040400788c */ /* 0x000fc8000bf05270 */
[----:B------:R-:W-:Y:S02]  /*2740*/  USEL UR6, URZ, 0x1, UP0 ;  /* 0x00000001ff067887 */ /* 0x000fe40008000000 */
[----:B------:R-:W-:-:S04]  /*2750*/  USEL UR4, UR4, URZ, UP0 ;  /* 0x000000ff04047287 */ /* 0x000fc80008000000 */
[----:B------:R-:W-:Y:S01]  /*2760*/  ULEA UR5, UR4, UR7, 0x3 ;  /* 0x0000000704057291 */ /* 0x000fe2000f8e18ff */
[----:B------:R-:W-:-:S04]  /*2770*/  LOP3.LUT R2, R12, UR6, RZ, 0x3c, !PT ;  /* 0x000000060c027c12 */ /* 0x000fc8000f8e3cff */
[----:B-1----:R-:W-:-:S04]  /*2780*/  SHF.L.U32 R3, R2, 0x1f, RZ ;  /* 0x0000001f02037819 */ /* 0x002fc800000006ff */
[----:B------:R-:W1:Y:S02]  /*2790*/  SYNCS.PHASECHK.TRANS64.TRYWAIT P0, [UR5], R3 ;  /* 0x00000003ff0075a7 */ /* 0x000e640008001105 */
[----:B-1----:R-:W-:Y:S05]  /*27a0*/  @!P0 BRA `(.L_x_44) ;  /* 0x0000006000b08947 */ /* 0x002fea0003800000 */
.L_x_120:
        /* <DEDUP_REMOVED lines=9> */
.L_x_122:
[----:B------:R-:W-:-:S04]  /*2840*/  UIADD3 UR4, UPT, UPT, UR4, 0x1, URZ ;  /* 0x0000000104047890 */ /* 0x000fc8000fffe0ff */
[----:B------:R-:W-:-:S04]  /*2850*/  UISETP.NE.AND UP0, UPT, UR4, 0x4, UPT ;  /* 0x000000040400788c */ /* 0x000fc8000bf05270 */
[----:B------:R-:W-:Y:S02]  /*2860*/  USEL UR5, URZ, 0x1, UP0 ;  /* 0x00000001ff057887 */ /* 0x000fe40008000000 */
[----:B------:R-:W-:-:S04]  /*2870*/  USEL UR4, UR4, URZ, UP0 ;  /* 0x000000ff04047287 */ /* 0x000fc80008000000 */
[----:B------:R-:W-:Y:S01]  /*2880*/  ULEA UR4, UR4, UR7, 0x3 ;  /* 0x0000000704047291 */ /* 0x000fe2000f8e18ff */
[----:B-1----:R-:W-:-:S04]  /*2890*/  LOP3.LUT R3, R2, UR5, RZ, 0x3c, !PT ;  /* 0x0000000502037c12 */ /* 0x002fc8000f8e3cff */
[----:B------:R-:W-:Y:S01]  /*28a0*/  SHF.L.U32 R3, R3, 0x1f, RZ ;  /* 0x0000001f03037819 */ /* 0x000fe200000006ff */
[----:B------:R-:W-:-:S07]  /*28b0*/  IMAD.U32 R0, RZ, RZ, UR4 ;  /* 0x00000004ff007e24 */ /* 0x000fce000f8e00ff */
.L_x_46:
[----:B-1----:R1:W2:Y:S02]  /*28c0*/  SYNCS.PHASECHK.TRANS64.TRYWAIT P0, [R0+URZ], R3 ;  /* 0x00000003000075a7 */ /* 0x0022a400080011ff */
[----:B--2---:R-:W-:Y:S05]  /*28d0*/  @!P0 NANOSLEEP.SYNCS 0x989680 ;  /* 0x009896800000895d */ /* 0x004fea0003900000 */
[----:B------:R-:W2:Y:S02]  /*28e0*/  @!P0 SYNCS.PHASECHK.TRANS64 P0, [R0+URZ], R3 ;  /* 0x00000003000085a7 */ /* 0x000ea400080010ff */
[----:B--2---:R-:W-:Y:S05]  /*28f0*/  @P0 EXIT ;  /* 0x000000000000094d */ /* 0x004fea0003800000 */
[----:B------:R-:W-:Y:S05]  /*2900*/  BRA `(.L_x_46) ;  /* 0xfffffffc00ec7947 */ /* 0x000fea000383ffff */
.L_x_22:
[----:B------:R-:W-:-:S04]  /*2910*/  UISETP.NE.AND UP0, UPT, UR45, URZ, UPT ;  /* 0x000000ff2d00728c */ /* 0x000fc8000bf05270 */
[----:B------:R-:W-:-:S09]  /*2920*/  UISETP.NE.OR UP0, UPT, UR17, 0x1, UP0 ;  /* 0x000000011100788c */ /* 0x000fd20008705670 */
[----:B------:R-:W-:Y:S05]  /*2930*/  BRA.U UP0, `(.L_x_47) ;  /* 0x0000000500487547 */ /* 0x000fea000b800000 */
[----:B------:R-:W-:Y:S01]  /*2940*/  ISETP.GE.U32.AND P2, PT, R0, 0x2, PT ;  /* 0x000000020000780c */ /* 0x000fe20003f46070 */
[----:B------:R-:W-:Y:S01]  /*2950*/  IMAD.MOV.U32 R12, RZ, RZ, 0x1 ;  /* 0x00000001ff0c7424 */ /* 0x000fe200078e00ff */
[----:B------:R-:W-:Y:S02]  /*2960*/  CS2R R10, SRZ ;  /* 0x00000000000a7805 */ /* 0x000fe4000001ff00 */
[----:B------:R-:W-:Y:S01]  /*2970*/  CS2R R8, SRZ ;  /* 0x0000000000087805 */ /* 0x000fe2000001ff00 */
[----:B------:R-:W-:Y:S01]  /*2980*/  UMOV UR6, 0x400 ;  /* 0x0000040000067882 */ /* 0x000fe20000000000 */
[----:B------:R-:W-:Y:S01]  /*2990*/  UMOV UR5, URZ ;  /* 0x000000ff00057c82 */ /* 0x000fe20008000000 */
[----:B------:R-:W-:-:S12]  /*29a0*/  ULEA UR6, UR45, UR6, 0x18 ;  /* 0x000000062d067291 */ /* 0x000fd8000f8ec0ff */
.L_x_51:
[----:B------:R-:W-:Y:S02]  /*29b0*/  LEA R2, R8, UR6, 0x3 ;  /* 0x0000000608027c11 */ /* 0x000fe4000f8e18ff */
[----:B------:R-:W-:-:S03]  /*29c0*/  SHF.L.U32 R5, R9, 0x1f, RZ ;  /* 0x0000001f09057819 */ /* 0x000fc600000006ff */
[----:B------:R-:W-:Y:S01]  /*29d0*/  VIADD R4, R2, 0xe0 ;  /* 0x000000e002047836 */ /* 0x000fe20000000000 */
[----:B------:R-:W1:Y:S02]  /*29e0*/  SYNCS.PHASECHK.TRANS64.TRYWAIT P0, [R2+URZ+0xd0], R5 ;  /* 0x0000d005020075a7 */ /* 0x000e6400080011ff */
[----:B-1----:R-:W-:Y:S05]  /*29f0*/  @!P0 BRA `(.L_x_48) ;  /* 0x00000060004c8947 */ /* 0x002fea0003800000 */
.L_x_123:
[----:B------:R-:W-:Y:S01]  /*2a00*/  ULEA UR4, UR5, UR6, 0x3 ;  /* 0x0000000605047291 */ /* 0x000fe2000f8e18ff */
[----:B------:R-:W-:Y:S02]  /*2a10*/  PRMT R4, RZ, 0x654, R4 ;  /* 0x00000654ff047816 */ /* 0x000fe40000000004 */
[----:B-1----:R-:W-:Y:S01]  /*2a20*/  SHF.L.U32 R5, R12, 0x1f, RZ ;  /* 0x0000001f0c057819 */ /* 0x002fe200000006ff */
[----:B------:R-:W-:Y:S01]  /*2a30*/  UIADD3 UR7, UPT, UPT, UR4, 0x70, URZ ;  /* 0x0000007004077890 */ /* 0x000fe2000fffe0ff */
[----:B------:R1:W-:Y:S05]  /*2a40*/  SYNCS.ARRIVE.TRANS64.RED.A1T0 RZ, [R4+URZ], RZ ;  /* 0x000000ff04ff79a7 */ /* 0x0003ea00081004ff */
[----:B------:R-:W-:Y:S01]  /*2a50*/  IMAD.U32 R7, RZ, RZ, UR7 ;  /* 0x00000007ff077e24 */ /* 0x000fe2000f8e00ff */
[----:B------:R-:W2:Y:S04]  /*2a60*/  SYNCS.PHASECHK.TRANS64.TRYWAIT P0, [UR4+0x80], R5 ;  /* 0x00008005ff0075a7 */ /* 0x000ea80008001104 */
[----:B------:R-:W-:Y:S01]  /*2a70*/  PRMT R6, R0, 0x654, R7 ;  /* 0x0000065400067816 */ /* 0x000fe20000000007 */
[----:B-1----:R-:W-:Y:S01]  /*2a80*/  @!P2 IMAD.MOV.U32 R4, RZ, RZ, 0x10 ;  /* 0x00000010ff04a424 */ /* 0x002fe200078e00ff */
[----:B--2---:R-:W-:Y:S06]  /*2a90*/  @!P0 BRA `(.L_x_49) ;  /* 0x0000006000388947 */ /* 0x004fec0003800000 */
.L_x_125:
[----:B------:R-:W-:Y:S01]  /*2aa0*/  ULEA UR8, UR5, UR6, 0x4 ;  /* 0x0000000605087291 */ /* 0x000fe2000f8e20ff */
[----:B------:R-:W-:Y:S01]  /*2ab0*/  SEL R3, R6, R3, !P2 ;  /* 0x0000000306037207 */ /* 0x000fe20005000000 */
[----:B------:R-:W-:Y:S01]  /*2ac0*/  UIADD3 UR9, UPT, UPT, UR4, 0x70, URZ ;  /* 0x0000007004097890 */ /* 0x000fe2000fffe0ff */
[----:B-1----:R-:W-:Y:S01]  /*2ad0*/  LEA R2, R11, UR6, 0x3 ;  /* 0x000000060b027c11 */ /* 0x002fe2000f8e18ff */
[----:B------:R-:W-:Y:S01]  /*2ae0*/  UIADD3 UR8, UPT, UPT, UR8, 0x100, URZ ;  /* 0x0000010008087890 */ /* 0x000fe2000fffe0ff */
[----:B------:R-:W-:Y:S01]  /*2af0*/  SHF.L.U32 R5, R10, 0x1f, RZ ;  /* 0x0000001f0a057819 */ /* 0x000fe200000006ff */
[----:B------:R1:W-:Y:S01]  /*2b00*/  @!P2 SYNCS.ARRIVE.TRANS64.RED RZ, [R3+URZ], R4 ;  /* 0x0000000403ffa9a7 */ /* 0x0003e200080004ff */
[----:B------:R-:W-:Y:S01]  /*2b10*/  UIADD3 UR4, UPT, UPT, UR5, 0x1, URZ ;  /* 0x0000000105047890 */ /* 0x000fe2000fffe0ff */
[----:B------:R-:W-:-:S03]  /*2b20*/  VIADD R8, R8, 0x1 ;  /* 0x0000000108087836 */ /* 0x000fc60000000000 */
[----:B------:R-:W-:Y:S02]  /*2b30*/  UISETP.NE.AND UP0, UPT, UR4, 0x2, UPT ;  /* 0x000000020400788c */ /* 0x000fe4000bf05270 */
[----:B------:R-:W-:Y:S06]  /*2b40*/  UGETNEXTWORKID.BROADCAST [UR8], [UR9] ;  /* 0x00000000080073ca */ /* 0x000fec0008000100 */
[----:B------:R-:W-:Y:S01]  /*2b50*/  USEL UR7, URZ, 0x1, UP0 ;  /* 0x00000001ff077887 */ /* 0x000fe20008000000 */
[----:B------:R-:W-:Y:S01]  /*2b60*/  ISETP.NE.AND P0, PT, R8, 0x2, PT ;  /* 0x000000020800780c */ /* 0x000fe20003f05270 */
[----:B------:R-:W-:Y:S01]  /*2b70*/  USEL UR5, UR4, URZ, UP0 ;  /* 0x000000ff04057287 */ /* 0x000fe20008000000 */
[----:B------:R-:W2:Y:S03]  /*2b80*/  SYNCS.PHASECHK.TRANS64.TRYWAIT P1, [R2+URZ+0x70], R5 ;  /* 0x00007005020075a7 */ /* 0x000ea600080211ff */
[----:B------:R-:W-:Y:S01]  /*2b90*/  LOP3.LUT R12, R12, UR7, RZ, 0x3c, !PT ;  /* 0x000000070c0c7c12 */ /* 0x000fe2000f8e3cff */
[----:B-12---:R-:W-:Y:S07]  /*2ba0*/  @!P1 BRA `(.L_x_50) ;  /* 0x00000060000c9947 */ /* 0x006fee0003800000 */
.L_x_126:
[C---:B------:R-:W-:Y:S01]  /*2bb0*/  LEA R4, R11.reuse, UR6, 0x4 ;  /* 0x000000060b047c11 */ /* 0x040fe2000f8e20ff */
[----:B-1----:R-:W-:Y:S01]  /*2bc0*/  VIADD R2, R2, 0x80 ;  /* 0x0000008002027836 */ /* 0x002fe20000000000 */
[----:B------:R-:W-:Y:S01]  /*2bd0*/  SEL R8, R8, RZ, P0 ;  /* 0x000000ff08087207 */ /* 0x000fe20000000000 */
[----:B------:R-:W-:-:S03]  /*2be0*/  VIADD R11, R11, 0x1 ;  /* 0x000000010b0b7836 */ /* 0x000fc60000000000 */
[----:B------:R-:W1:Y:S01]  /*2bf0*/  LDS.128 R4, [R4+0x100] ;  /* 0x0001000004047984 */ /* 0x000e620000000c00 */
[----:B------:R-:W-:Y:S02]  /*2c00*/  PRMT R2, RZ, 0x654, R2 ;  /* 0x00000654ff027816 */ /* 0x000fe40000000002 */
[C---:B------:R-:W-:Y:S01]  /*2c10*/  ISETP.NE.AND P1, PT, R11.reuse, 0x2, PT ;  /* 0x000000020b00780c */ /* 0x040fe20003f25270 */
[----:B------:R-:W-:Y:S01]  /*2c20*/  @!PT LDS RZ, [RZ] ;  /* 0x00000000fffff984 */ /* 0x000fe20000000800 */
[----:B------:R-:W-:Y:S01]  /*2c30*/  @!PT LDS RZ, [RZ] ;  /* 0x00000000fffff984 */ /* 0x000fe20000000800 */
[----:B------:R-:W-:Y:S01]  /*2c40*/  @!PT LDS RZ, [RZ] ;  /* 0x00000000fffff984 */ /* 0x000fe20000000800 */
[----:B------:R-:W-:Y:S01]  /*2c50*/  @!PT LDS RZ, [RZ] ;  /* 0x00000000fffff984 */ /* 0x000fe20000000800 */
[----:B------:R2:W-:Y:S06]  /*2c60*/  MEMBAR.ALL.CTA ;  /* 0x0000000000007992 */ /* 0x0005ec0000008000 */
[----:B--2---:R-:W2:Y:S01]  /*2c70*/  FENCE.VIEW.ASYNC.S ;  /* 0x00000000000073c6 */ /* 0x004ea20000000000 */
[----:B------:R-:W-:Y:S01]  /*2c80*/  SEL R11, R11, RZ, P1 ;  /* 0x000000ff0b0b7207 */ /* 0x000fe20000800000 */
[----:B--2---:R2:W-:Y:S01]  /*2c90*/  SYNCS.ARRIVE.TRANS64.RED.A1T0 RZ, [R2+URZ], RZ ;  /* 0x000000ff02ff79a7 */ /* 0x0045e200081004ff */
[----:B-1----:R-:W-:-:S02]  /*2ca0*/  LOP3.LUT P3, RZ, R6, 0x1, RZ, 0xc0, !PT ;  /* 0x0000000106ff7812 */ /* 0x002fc4000786c0ff */
[----:B------:R-:W-:-:S04]  /*2cb0*/  SEL R5, RZ, 0x1, P1 ;  /* 0x00000001ff057807 */ /* 0x000fc80000800000 */
[----:B------:R-:W-:Y:S02]  /*2cc0*/  LOP3.LUT R10, R10, R5, RZ, 0x3c, !PT ;  /* 0x000000050a0a7212 */ /* 0x000fe400078e3cff */
[----:B--2---:R-:W-:-:S04]  /*2cd0*/  SEL R2, RZ, 0x1, P0 ;  /* 0x00000001ff027807 */ /* 0x004fc80000000000 */
[----:B------:R-:W-:Y:S01]  /*2ce0*/  LOP3.LUT R9, R9, R2, RZ, 0x3c, !PT ;  /* 0x0000000209097212 */ /* 0x000fe200078e3cff */
[----:B------:R-:W-:Y:S06]  /*2cf0*/  @P3 BRA `(.L_x_51) ;  /* 0xfffffffc002c3947 */ /* 0x000fec000383ffff */
[----:B------:R-:W-:Y:S01]  /*2d00*/  ULEA UR4, UR5, UR6, 0x3 ;  /* 0x0000000605047291 */ /* 0x000fe2000f8e18ff */
[----:B------:R-:W-:-:S08]  /*2d10*/  SHF.L.U32 R3, R12, 0x1f, RZ ;  /* 0x0000001f0c037819 */ /* 0x000fd000000006ff */
[----:B------:R-:W1:Y:S02]  /*2d20*/  SYNCS.PHASECHK.TRANS64 P0, [UR4+0x80], R3 ;  /* 0x00008003ff0075a7 */ /* 0x000e640008001004 */
[----:B-1----:R-:W-:Y:S05]  /*2d30*/  @P0 BRA `(.L_x_52) ;  /* 0x0000000000080947 */ /* 0x002fea0003800000 */
[----:B------:R-:W1:Y:S02]  /*2d40*/  SYNCS.PHASECHK.TRANS64.TRYWAIT P0, [UR4+0x80], R3 ;  /* 0x00008003ff0075a7 */ /* 0x000e640008001104 */
[----:B-1----:R-:W-:Y:S05]  /*2d50*/  @!P0 BRA `(.L_x_53) ;  /* 0x0000005c00b48947 */ /* 0x002fea0003800000 */
.L_x_52:
[----:B------:R-:W-:-:S04]  /*2d60*/  UIADD3 UR7, UPT, UPT, UR5, 0x1, URZ ;  /* 0x0000000105077890 */ /* 0x000fc8000fffe0ff */
[----:B------:R-:W-:-:S04]  /*2d70*/  UISETP.NE.AND UP0, UPT, UR7, 0x2, UPT ;  /* 0x000000020700788c */ /* 0x000fc8000bf05270 */
[----:B------:R-:W-:Y:S02]  /*2d80*/  USEL UR8, URZ, 0x1, UP0 ;  /* 0x00000001ff087887 */ /* 0x000fe40008000000 */
[----:B------:R-:W-:-:S04]  /*2d90*/  USEL UR7, UR7, URZ, UP0 ;  /* 0x000000ff07077287 */ /* 0x000fc80008000000 */
[----:B------:R-:W-:Y:S01]  /*2da0*/  ULEA UR7, UR7, UR6, 0x3 ;  /* 0x0000000607077291 */ /* 0x000fe2000f8e18ff */
[----:B-1----:R-:W-:-:S04]  /*2db0*/  LOP3.LUT R3, R12, UR8, RZ, 0x3c, !PT ;  /* 0x000000080c037c12 */ /* 0x002fc8000f8e3cff */
[----:B------:R-:W-:-:S04]  /*2dc0*/  SHF.L.U32 R0, R3, 0x1f, RZ ;  /* 0x0000001f03007819 */ /* 0x000fc800000006ff */
[----:B------:R-:W1:Y:S02]  /*2dd0*/  SYNCS.PHASECHK.TRANS64 P0, [UR7+0x80], R0 ;  /* 0x00008000ff0075a7 */ /* 0x000e640008001007 */
[----:B-1----:R-:W-:Y:S05]  /*2de0*/  @P0 EXIT ;  /* 0x000000000000094d */ /* 0x002fea0003800000 */
[----:B------:R-:W-:Y:S02]  /*2df0*/  SHF.L.U32 R3, R3, 0x1f, RZ ;  /* 0x0000001f03037819 */ /* 0x000fe400000006ff */
[----:B------:R-:W-:-:S07]  /*2e00*/  MOV R0, UR7 ;  /* 0x0000000700007c02 */ /* 0x000fce0008000f00 */
.L_x_54:
[----:B-1----:R1:W2:Y:S02]  /*2e10*/  SYNCS.PHASECHK.TRANS64.TRYWAIT P0, [R0+URZ+0x80], R3 ;  /* 0x00008003000075a7 */ /* 0x0022a400080011ff */
[----:B--2---:R-:W-:Y:S05]  /*2e20*/  @!P0 NANOSLEEP.SYNCS 0x989680 ;  /* 0x009896800000895d */ /* 0x004fea0003900000 */
[----:B------:R-:W2:Y:S02]  /*2e30*/  @!P0 SYNCS.PHASECHK.TRANS64 P0, [R0+URZ+0x80], R3 ;  /* 0x00008003000085a7 */ /* 0x000ea400080010ff */
[----:B--2---:R-:W-:Y:S05]  /*2e40*/  @P0 EXIT ;  /* 0x000000000000094d */ /* 0x004fea0003800000 */
[----:B------:R-:W-:Y:S05]  /*2e50*/  BRA `(.L_x_54) ;  /* 0xfffffffc00ec7947 */ /* 0x000fea000383ffff */
.L_x_47:
[----:B------:R-:W-:Y:S05]  /*2e60*/  BRA.U UP4, `(.L_x_55) ;  /* 0x0000000d04bc7547 */ /* 0x000fea000b800000 */
[----:B------:R-:W-:Y:S01]  /*2e70*/  UMOV UR4, 0x40 ;  /* 0x0000004000047882 */ /* 0x000fe20000000000 */
[----:B------:R-:W-:Y:S01]  /*2e80*/  NOP ;  /* 0x0000000000007918 */ /* 0x000fe20000000000 */
[----:B------:R-:W-:Y:S01]  /*2e90*/  ULEA UR5, UR45, UR4, 0x18 ;  /* 0x000000042d057291 */ /* 0x000fe2000f8ec0ff */
[----:B------:R-:W-:Y:S02]  /*2ea0*/  UMOV UR6, 0x400 ;  /* 0x0000040000067882 */ /* 0x000fe40000000000 */
[----:B------:R-:W-:-:S06]  /*2eb0*/  ULEA UR6, UR45, UR6, 0x18 ;  /* 0x000000062d067291 */ /* 0x000fcc000f8ec0ff */
[----:B------:R-:W1:Y:S02]  /*2ec0*/  LDS.U8 R0, [UR5+0x1c] ;  /* 0x00001c05ff007984 */ /* 0x000e640008000000 */
[----:B-1----:R-:W-:-:S13]  /*2ed0*/  ISETP.NE.AND P0, PT, R0, RZ, PT ;  /* 0x000000ff0000720c */ /* 0x002fda0003f05270 */
[----:B------:R-:W-:Y:S05]  /*2ee0*/  @P0 BRA `(.L_x_56) ;  /* 0x0000000000580947 */ /* 0x000fea0003800000 */
[----:B------:R-:W-:-:S13]  /*2ef0*/  ELECT P0, URZ, PT ;  /* 0x0000000000ff782f */ /* 0x000fda0003800000 */
[----:B------:R-:W-:Y:S05]  /*2f00*/  @!P0 BRA `(.L_x_57) ;  /* 0x0000000000608947 */ /* 0x000fea0003800000 */
[----:B------:R-:W-:Y:S01]  /*2f10*/  UMOV UR4, 0x10 ;  /* 0x0000001000047882 */ /* 0x000fe20000000000 */
[----:B------:R-:W-:Y:S01]  /*2f20*/  HFMA2 R0, -RZ, RZ, 0, 5.9604644775390625e-08 ;  /* 0x00000001ff007431 */ /* 0x000fe200000001ff */
[----:B------:R-:W-:-:S03]  /*2f30*/  MOV R3, 0xffff ;  /* 0x0000ffff00037802 */ /* 0x000fc60000000f00 */
[----:B------:R-:W-:Y:S04]  /*2f40*/  DEPBAR.LE SB1, 0x36 ;  /* 0x00009d800000791a */ /* 0x000fe80000000000 */
[----:B------:R-:W1:Y:S02]  /*2f50*/  UTCATOMSWS.FIND_AND_SET.ALIGN UP0, UR4, UR4 ;  /* 0x00000004000475e3 */ /* 0x000e640008000800 */
[----:B-1----:R-:W-:Y:S01]  /*2f60*/  MOV R4, UR4 ;  /* 0x0000000400047c02 */ /* 0x002fe20008000f00 */
[----:B------:R-:W-:Y:S06]  /*2f70*/  BRA.U UP0, `(.L_x_58) ;  /* 0x0000000100187547 */ /* 0x000fec000b800000 */
.L_x_59:
[----:B------:R-:W-:Y:S05]  /*2f80*/  NANOSLEEP 0x64 ;  /* 0x000000640000795d */ /* 0x000fea0003800000 */
[----:B------:R-:W-:-:S05]  /*2f90*/  UMOV UR4, 0x10 ;  /* 0x0000001000047882 */ /* 0x000fca0000000000 */
[----:B------:R-:W-:Y:S04]  /*2fa0*/  DEPBAR.LE SB1, 0x36 ;  /* 0x00009d800000791a */ /* 0x000fe80000000000 */
[----:B------:R-:W1:Y:S02]  /*2fb0*/  UTCATOMSWS.FIND_AND_SET.ALIGN UP0, UR4, UR4 ;  /* 0x00000004000475e3 */ /* 0x000e640008000800 */
[----:B-1----:R-:W-:Y:S01]  /*2fc0*/  MOV R4, UR4 ;  /* 0x0000000400047c02 */ /* 0x002fe20008000f00 */
[----:B------:R-:W-:Y:S05]  /*2fd0*/  BRA.U !UP0, `(.L_x_59) ;  /* 0xfffffffd08e87547 */ /* 0x000fea000b83ffff */
.L_x_58:
[-C--:B------:R-:W-:Y:S02]  /*2fe0*/  SHF.L.U32 R3, R3, R4.reuse, RZ ;  /* 0x0000000403037219 */ /* 0x080fe400000006ff */
[----:B------:R-:W-:Y:S01]  /*2ff0*/  SHF.L.U32 R0, R0, R4, RZ ;  /* 0x0000000400007219 */ /* 0x000fe200000006ff */
[----:B------:R-:W-:Y:S02]  /*3000*/  IMAD.SHL.U32 R4, R4, 0x20, RZ ;  /* 0x0000002004047824 */ /* 0x000fe400078e00ff */
[----:B------:R1:W-:Y:S04]  /*3010*/  ATOMS.OR RZ, [UR5+0x14], R3 ;  /* 0x00001403ffff798c */ /* 0x0003e8000b000005 */
[----:B------:R1:W-:Y:S04]  /*3020*/  ATOMS.OR RZ, [UR5+0x18], R0 ;  /* 0x00001800ffff798c */ /* 0x0003e8000b000005 */
[----:B------:R1:W-:Y:S01]  /*3030*/  STS [UR6+0x120], R4 ;  /* 0x00012004ff007988 */ /* 0x0003e20008000806 */
[----:B------:R-:W-:Y:S05]  /*3040*/  BRA `(.L_x_57) ;  /* 0x0000000000107947 */ /* 0x000fea0003800000 */
.L_x_56:
[----:B------:R-:W-:Y:S02]  /*3050*/  MOV R0, 0xffffffff ;  /* 0xffffffff00007802 */ /* 0x000fe40000000f00 */
[----:B------:R-:W-:-:S03]  /*3060*/  MOV R4, 0x3090 ;  /* 0x0000309000047802 */ /* 0x000fc60000000f00 */
[----:B------:R1:W-:Y:S04]  /*3070*/  STS [UR6+0x120], R0 ;  /* 0x00012000ff007988 */ /* 0x0003e80008000806 */
[----:B-1---5:R-:W-:Y:S05]  /*3080*/  CALL.REL.NOINC `($__internal_1_$__cuda_sm10x_tcgen05_guardrail_trap_phase_invalid_during_alloc) ;  /* 0x0000006000747944 */ /* 0x022fea0003c00000 */
.L_x_57:
[----:B------:R-:W-:Y:S05]  /*3090*/  WARPSYNC.ALL ;  /* 0x0000000000007948 */ /* 0x000fea0003800000 */
[----:B------:R-:W2:Y:S01]  /*30a0*/  S2UR UR4, SR_CgaCtaId ;  /* 0x00000000000479c3 */ /* 0x000ea20000008800 */
[----:B------:R-:W-:Y:S01]  /*30b0*/  UMOV UR26, 0x400 ;  /* 0x00000400001a7882 */ /* 0x000fe20000000000 */
[----:B------:R-:W-:-:S06]  /*30c0*/  NOP ;  /* 0x0000000000007918 */ /* 0x000fcc0000000000 */
[----:B------:R-:W-:Y:S06]  /*30d0*/  BAR.ARV 0x6, 0xa0 ;  /* 0x0182800000007b1d */ /* 0x000fec0000002000 */
[----:B------:R-:W3:Y:S01]  /*30e0*/  LDCU UR5, c[0x0][0x38c] ;  /* 0x00007180ff0577ac */ /* 0x000ee20008000800 */
[----:B------:R-:W-:Y:S01]  /*30f0*/  LOP3.LUT R2, R2, 0xffff, RZ, 0xc0, !PT ;  /* 0x0000ffff02027812 */ /* 0x000fe200078ec0ff */
[----:B------:R-:W-:Y:S01]  /*3100*/  IMAD.MOV.U32 R11, RZ, RZ, 0x1 ;  /* 0x00000001ff0b7424 */ /* 0x000fe200078e00ff */
[----:B------:R-:W-:Y:S01]  /*3110*/  CS2R R8, SRZ ;  /* 0x0000000000087805 */ /* 0x000fe2000001ff00 */
[----:B------:R-:W4:Y:S01]  /*3120*/  LDCU UR7, c[0x0][0x38c] ;  /* 0x00007180ff0777ac */ /* 0x000f220008000800 */
[----:B------:R-:W-:Y:S01]  /*3130*/  R2UR UR27, R2 ;  /* 0x00000000021b72ca */ /* 0x000fe200000e0000 */
[----:B------:R-:W-:Y:S01]  /*3140*/  IMAD.MOV.U32 R10, RZ, RZ, RZ ;  /* 0x000000ffff0a7224 */ /* 0x000fe200078e00ff */
[----:B------:R-:W-:Y:S01]  /*3150*/  UMOV UR31, URZ ;  /* 0x000000ff001f7c82 */ /* 0x000fe20008000000 */
[----:B------:R-:W-:Y:S01]  /*3160*/  UMOV UR22, URZ ;  /* 0x000000ff00167c82 */ /* 0x000fe20008000000 */
[----:B--2---:R-:W-:Y:S01]  /*3170*/  ULEA UR26, UR4, UR26, 0x18 ;  /* 0x0000001a041a7291 */ /* 0x004fe2000f8ec0ff */
[----:B------:R-:W-:Y:S01]  /*3180*/  UMOV UR38, 0x0 ;  /* 0x0000000000267882 */ /* 0x000fe20000000000 */
[----:B------:R-:W-:-:S02]  /*3190*/  UMOV UR39, 0x8200490 ;  /* 0x0820049000277882 */ /* 0x000fc40000000000 */
[----:B------:R-:W-:Y:S02]  /*31a0*/  UIADD3 UR4, UPT, UPT, UR26, 0x8400, URZ ;  /* 0x000084001a047890 */ /* 0x000fe4000fffe0ff */
[----:B------:R-:W-:Y:S02]  /*31b0*/  UIADD3 UR6, UPT, UPT, UR26, 0x18400, URZ ;  /* 0x000184001a067890 */ /* 0x000fe4000fffe0ff */
[----:B---3--:R-:W-:Y:S01]  /*31c0*/  UIADD3 UR5, UPT, UPT, UR5, 0x7f, URZ ;  /* 0x0000007f05057890 */ /* 0x008fe2000fffe0ff */
[----:B-1----:R-:W1:Y:S01]  /*31d0*/  LDS R0, [UR26+0x120] ;  /* 0x0001201aff007984 */ /* 0x002e620008000800 */
[----:B------:R-:W-:Y:S01]  /*31e0*/  UMOV UR36, 0x0 ;  /* 0x0000000000247882 */ /* 0x000fe20000000000 */
[----:B------:R-:W-:Y:S01]  /*31f0*/  UMOV UR37, 0x8200490 ;  /* 0x0820049000257882 */ /* 0x000fe20000000000 */
[----:B------:R-:W-:Y:S02]  /*3200*/  USHF.R.S32.HI UR40, URZ, 0x1f, UR5 ;  /* 0x0000001fff287899 */ /* 0x000fe40008011405 */
[----:B----4-:R-:W-:-:S02]  /*3210*/  UISETP.GE.AND UP4, UPT, UR7, 0x1, UPT ;  /* 0x000000010700788c */ /* 0x010fc4000bf86270 */
[----:B------:R-:W-:Y:S02]  /*3220*/  ULEA.HI UR40, UR40, UR5, URZ, 0x7 ;  /* 0x0000000528287291 */ /* 0x000fe4000f8f38ff */
[----:B------:R-:W-:Y:S02]  /*3230*/  USHF.R.U32.HI UR5, URZ, 0x4, UR4 ;  /* 0x00000004ff057899 */ /* 0x000fe40008011604 */
[----:B------:R-:W-:Y:S02]  /*3240*/  USHF.R.S32.HI UR40, URZ, 0x7, UR40 ;  /* 0x00000007ff287899 */ /* 0x000fe40008011428 */
[----:B------:R-:W-:Y:S02]  /*3250*/  USHF.R.U32.HI UR4, URZ, 0x4, UR6 ;  /* 0x00000004ff047899 */ /* 0x000fe40008011606 */
[----:B------:R-:W-:Y:S02]  /*3260*/  UISETP.LT.AND UP0, UPT, UR40, 0x1, UPT ;  /* 0x000000012800788c */ /* 0x000fe4000bf01270 */
[----:B------:R-:W-:-:S02]  /*3270*/  ULOP3.LUT UR5, UR5, 0x3fff, URZ, 0xc0, !UPT ;  /* 0x00003fff05057892 */ /* 0x000fc4000f8ec0ff */
[----:B------:R-:W-:Y:S02]  /*3280*/  ULOP3.LUT UR4, UR4, 0x3fff, URZ, 0xc0, !UPT ;  /* 0x00003fff04047892 */ /* 0x000fe4000f8ec0ff */
[----:B------:R-:W-:Y:S02]  /*3290*/  USEL UR41, UR40, 0x1, !UP0 ;  /* 0x0000000128297887 */ /* 0x000fe4000c000000 */
[----:B------:R-:W-:Y:S02]  /*32a0*/  ULOP3.LUT UR28, UR5, 0x10000, URZ, 0xfc, !UPT ;  /* 0x00010000051c7892 */ /* 0x000fe4000f8efcff */
[----:B------:R-:W-:Y:S02]  /*32b0*/  ULOP3.LUT UR29, UR4, 0x10000, URZ, 0xfc, !UPT ;  /* 0x00010000041d7892 */ /* 0x000fe4000f8efcff */
[----:B------:R-:W-:Y:S01]  /*32c0*/  UIADD3 UR41, UPT, UPT, -UR41, URZ, URZ ;  /* 0x000000ff29297290 */ /* 0x000fe2000fffe1ff */
[----:B------:R-:W-:Y:S01]  /*32d0*/  UMOV UR34, 0x0 ;  /* 0x0000000000227882 */ /* 0x000fe20000000000 */
[----:B------:R-:W-:Y:S01]  /*32e0*/  UMOV UR35, 0x8200490 ;  /* 0x0820049000237882 */ /* 0x000fe20000000000 */
[----:B------:R-:W-:Y:S01]  /*32f0*/  UMOV UR32, 0x0 ;  /* 0x0000000000207882 */ /* 0x000fe20000000000 */
[----:B------:R-:W-:Y:S01]  /*3300*/  UMOV UR33, 0x8200490 ;  /* 0x0820049000217882 */ /* 0x000fe20000000000 */
[----:B-1----:R-:W-:-:S15]  /*3310*/  R2UR UR42, R0 ;  /* 0x00000000002a72ca */ /* 0x002fde00000e0000 */
.L_x_66:
[----:B------:R-:W-:Y:S02]  /*3320*/  LEA R0, R10, UR26, 0x3 ;  /* 0x0000001a0a007c11 */ /* 0x000fe4000f8e18ff */
[----:B------:R-:W-:Y:S02]  /*3330*/  SHF.L.U32 R5, R9, 0x1f, RZ ;  /* 0x0000001f09057819 */ /* 0x000fe400000006ff */
[----:B------:R-:W-:Y:S01]  /*3340*/  PLOP3.LUT P0, PT, PT, PT, UP4, 0x80, 0x8 ;  /* 0x000000000008781c */ /* 0x000fe20003f0f048 */
[----:B------:R-:W-:Y:S01]  /*3350*/  VIADD R3, R0, 0x80 ;  /* 0x0000008000037836 */ /* 0x000fe20000000000 */
[----:B-1----:R-:W1:Y:S02]  /*3360*/  SYNCS.PHASECHK.TRANS64.TRYWAIT P1, [R0+URZ+0x70], R5 ;  /* 0x00007005000075a7 */ /* 0x002e6400080211ff */
[----:B-1-3--:R-:W-:Y:S09]  /*3370*/  @!P1 BRA `(.L_x_60) ;  /* 0x0000005800449947 */ /* 0x00aff20003800000 */
.L_x_128:
[----:B------:R-:W-:Y:S01]  /*3380*/  LEA R4, R10, UR26, 0x4 ;  /* 0x0000001a0a047c11 */ /* 0x000fe2000f8e20ff */
[----:B------:R-:W-:Y:S01]  /*3390*/  @UP4 ULEA UR4, UR22, UR26, 0x3 ;  /* 0x0000001a16044291 */ /* 0x000fe2000f8e18ff */
[----:B------:R-:W-:Y:S01]  /*33a0*/  PLOP3.LUT P2, PT, PT, PT, PT, 0x80, 0x8 ;  /* 0x000000000008781c */ /* 0x000fe20003f4f070 */
[----:B------:R-:W-:Y:S01]  /*33b0*/  ULEA UR30, UR31, UR26, 0x3 ;  /* 0x0000001a1f1e7291 */ /* 0x000fe2000f8e18ff */
[----:B------:R-:W-:Y:S01]  /*33c0*/  PRMT R3, RZ, 0x654, R3 ;  /* 0x00000654ff037816 */ /* 0x000fe20000000003 */
[----:B------:R-:W-:Y:S01]  /*33d0*/  ULEA UR11, UR31, UR42, 0x7 ;  /* 0x0000002a1f0b7291 */ /* 0x000fe2000f8e38ff */
[----:B-1----:R-:W1:Y:S01]  /*33e0*/  LDS.128 R4, [R4+0x100] ;  /* 0x0001000004047984 */ /* 0x002e620000000c00 */
[----:B------:R-:W-:Y:S02]  /*33f0*/  @P0 SHF.L.U32 R2, R8, 0x1f, RZ ;  /* 0x0000001f08020819 */ /* 0x000fe400000006ff */
[----:B------:R-:W-:Y:S01]  /*3400*/  SHF.L.U32 R0, R11, 0x1f, RZ ;  /* 0x0000001f0b007819 */ /* 0x000fe200000006ff */
[----:B------:R-:W-:Y:S01]  /*3410*/  @!PT LDS RZ, [RZ] ;  /* 0x00000000fffff984 */ /* 0x000fe20000000800 */
[----:B------:R-:W-:Y:S01]  /*3420*/  @!PT LDS RZ, [RZ] ;  /* 0x00000000fffff984 */ /* 0x000fe20000000800 */
[----:B------:R-:W-:Y:S01]  /*3430*/  @!PT LDS RZ, [RZ] ;  /* 0x00000000fffff984 */ /* 0x000fe20000000800 */
[----:B------:R-:W-:Y:S01]  /*3440*/  @!PT LDS RZ, [RZ] ;  /* 0x00000000fffff984 */ /* 0x000fe20000000800 */
[----:B------:R2:W-:Y:S06]  /*3450*/  MEMBAR.ALL.CTA ;  /* 0x0000000000007992 */ /* 0x0005ec0000008000 */
[----:B--2---:R-:W2:Y:S02]  /*3460*/  FENCE.VIEW.ASYNC.S ;  /* 0x00000000000073c6 */ /* 0x004ea40000000000 */
[----:B--2---:R2:W-:Y:S01]  /*3470*/  SYNCS.ARRIVE.TRANS64.RED.A1T0 RZ, [R3+URZ], RZ ;  /* 0x000000ff03ff79a7 */ /* 0x0045e200081004ff */
[----:B------:R2:W3:Y:S01]  /*3480*/  @P0 SYNCS.PHASECHK.TRANS64.TRYWAIT P2, [UR4], R2 ;  /* 0x00000002ff0005a7 */ /* 0x0004e20008041104 */
[----:B-1----:R-:W-:Y:S01]  /*3490*/  LOP3.LUT P1, RZ, R6, 0x1, RZ, 0xc0, !PT ;  /* 0x0000000106ff7812 */ /* 0x002fe2000782c0ff */
[----:B------:R-:W1:Y:S02]  /*34a0*/  SYNCS.PHASECHK.TRANS64.TRYWAIT P0, [UR30+0xb0], R0 ;  /* 0x0000b000ff0075a7 */ /* 0x000e64000800111e */
[----:B-123--:R-:W-:Y:S10]  /*34b0*/  @!P0 BRA `(.L_x_61) ;  /* 0x0000005800088947 */ /* 0x00eff40003800000 */
.L_x_130:
[----:B------:R-:W-:Y:S01]  /*34c0*/  IADD3 R10, PT, PT, R10, 0x1, RZ ;  /* 0x000000010a0a7810 */ /* 0x000fe20007ffe0ff */
[----:B------:R-:W-:Y:S06]  /*34d0*/  BRA.U !UP4, `(.L_x_62) ;  /* 0x000000010cc07547 */ /* 0x000fec000b800000 */
[----:B------:R-:W-:Y:S01]  /*34e0*/  UPLOP3.LUT UP2, UPT, UPT, UPT, UPT, 0x40, 0x4 ;  /* 0x000000000004789c */ /* 0x000fe20003f4e870 */
[----:B------:R-:W-:Y:S01]  /*34f0*/  UMOV UR24, UR41 ;  /* 0x0000002900187c82 */ /* 0x000fe20008000000 */
[----:B------:R-:W-:Y:S01]  /*3500*/  UMOV UR23, UR40 ;  /* 0x0000002800177c82 */ /* 0x000fe20008000000 */
[----:B------:R-:W-:-:S08]  /*3510*/  UMOV UR10, UR22 ;  /* 0x00000016000a7c82 */ /* 0x000fd00008000000 */
.L_x_65:
[----:B------:R-:W-:Y:S02]  /*3520*/  UIADD3 UR24, UPT, UPT, UR24, 0x1, URZ ;  /* 0x0000000118187890 */ /* 0x000fe4000fffe0ff */
[----:B--2---:R-:W-:Y:S02]  /*3530*/  ULEA UR5, UR10, UR26, 0x3 ;  /* 0x0000001a0a057291 */ /* 0x004fe4000f8e18ff */
[----:B------:R-:W-:Y:S01]  /*3540*/  UISETP.NE.AND UP3, UPT, UR24, URZ, UPT ;  /* 0x000000ff1800728c */ /* 0x000fe2000bf65270 */
[----:B---3--:R-:W-:Y:S10]  /*3550*/  @P2 BRA `(.L_x_63) ;  /* 0x00000000000c2947 */ /* 0x008ff40003800000 */
[----:B-1----:R-:W-:Y:S04]  /*3560*/  SHF.L.U32 R3, R8, 0x1f, RZ ;  /* 0x0000001f08037819 */ /* 0x002fe800000006ff */
[----:B------:R-:W1:Y:S02]  /*3570*/  SYNCS.PHASECHK.TRANS64.TRYWAIT P0, [UR5], R3 ;  /* 0x00000003ff0075a7 */ /* 0x000e640008001105 */
[----:B-1----:R-:W-:Y:S05]  /*3580*/  @!P0 BRA `(.L_x_64) ;  /* 0x0000005400ec8947 */ /* 0x002fea0003800000 */
.L_x_63:
[----:B------:R-:W-:Y:S01]  /*3590*/  UISETP.NE.AND UP0, UPT, UR23, 0x1, UPT ;  /* 0x000000011700788c */ /* 0x000fe2000bf05270 */
[----:B------:R-:W-:Y:S01]  /*35a0*/  PLOP3.LUT P2, PT, PT, PT, PT, 0x80, 0x8 ;  /* 0x000000000008781c */ /* 0x000fe20003f4f070 */
[----:B------:R-:W-:Y:S02]  /*35b0*/  UIADD3 UR4, UPT, UPT, UR10, 0x1, URZ ;  /* 0x000000010a047890 */ /* 0x000fe4000fffe0ff */
[----:B------:R-:W-:Y:S02]  /*35c0*/  UIADD3 UR25, UPT, UPT, UR5, 0x20, URZ ;  /* 0x0000002005197890 */ /* 0x000fe4000fffe0ff */
[----:B------:R-:W-:Y:S01]  /*35d0*/  UISETP.NE.AND UP1, UPT, UR4, 0x4, UPT ;  /* 0x000000040400788c */ /* 0x000fe2000bf25270 */
[----:B------:R-:W-:Y:S01]  /*35e0*/  PLOP3.LUT P0, PT, PT, PT, UP0, 0x80, 0x8 ;  /* 0x000000000008781c */ /* 0x000fe20003f0f008 */
[----:B------:R-:W-:Y:S02]  /*35f0*/  UIADD3 UR23, UPT, UPT, UR23, -0x1, URZ ;  /* 0xffffffff17177890 */ /* 0x000fe4000fffe0ff */
[----:B------:R-:W-:Y:S02]  /*3600*/  USEL UR6, URZ, 0x1, UP1 ;  /* 0x00000001ff067887 */ /* 0x000fe40008800000 */
[----:B------:R-:W-:Y:S01]  /*3610*/  USEL UR22, UR4, URZ, UP1 ;  /* 0x000000ff04167287 */ /* 0x000fe20008800000 */
[----:B------:R-:W-:Y:S01]  /*3620*/  UMOV UR7, 0x40004040 ;  /* 0x4000404000077882 */ /* 0x000fe20000000000 */
[----:B------:R-:W-:Y:S02]  /*3630*/  UMOV UR5, 0x40004040 ;  /* 0x4000404000057882 */ /* 0x000fe40000000000 */
[----:B------:R-:W-:Y:S01]  /*3640*/  @UP0 ULEA UR4, UR22, UR26, 0x3 ;  /* 0x0000001a16040291 */ /* 0x000fe2000f8e18ff */
[----:B------:R-:W-:Y:S01]  /*3650*/  LOP3.LUT R8, R8, UR6, RZ, 0x3c, !PT ;  /* 0x0000000608087c12 */ /* 0x000fe2000f8e3cff */
[----:B------:R-:W-:Y:S01]  /*3660*/  ULEA UR6, UR10, UR29, 0xa ;  /* 0x0000001d0a067291 */ /* 0x000fe2000f8e50ff */
[----:B------:R-:W-:Y:S02]  /*3670*/  UMOV UR21, 0x40004040 ;  /* 0x4000404000157882 */ /* 0x000fe40000000000 */
[----:B-1----:R-:W-:Y:S01]  /*3680*/  @P0 SHF.L.U32 R0, R8, 0x1f, RZ ;  /* 0x0000001f08000819 */ /* 0x002fe200000006ff */
[----:B------:R-:W-:Y:S02]  /*3690*/  UIADD3 UR20, UPT, UPT, UR6, 0x2, URZ ;  /* 0x0000000206147890 */ /* 0x000fe4000fffe0ff */
[----:B------:R-:W-:Y:S01]  /*36a0*/  UIADD3 UR16, UPT, UPT, UR6, 0x4, URZ ;  /* 0x0000000406107890 */ /* 0x000fe2000fffe0ff */
[----:B------:R2:W3:Y:S01]  /*36b0*/  @P0 SYNCS.PHASECHK.TRANS64.TRYWAIT P2, [UR4], R0 ;  /* 0x00000000ff0005a7 */ /* 0x0004e20008041104 */
[----:B------:R-:W-:Y:S02]  /*36c0*/  ULEA UR4, UR10, UR28, 0xa ;  /* 0x0000001c0a047291 */ /* 0x000fe4000f8e50ff */
[----:B------:R-:W-:Y:S02]  /*36d0*/  UIADD3 UR12, UPT, UPT, UR6, 0x6, URZ ;  /* 0x00000006060c7890 */ /* 0x000fe4000fffe0ff */
[----:B------:R-:W-:Y:S02]  /*36e0*/  UIADD3 UR18, UPT, UPT, UR4, 0x2, URZ ;  /* 0x0000000204127890 */ /* 0x000fe4000fffe0ff */
[----:B------:R-:W-:Y:S02]  /*36f0*/  UIADD3 UR14, UPT, UPT, UR4, 0x4, URZ ;  /* 0x00000004040e7890 */ /* 0x000fe4000fffe0ff */
[----:B------:R-:W-:Y:S01]  /*3700*/  UIADD3 UR8, UPT, UPT, UR4, 0x6, URZ ;  /* 0x0000000604087890 */ /* 0x000fe2000fffe0ff */
[----:B------:R2:W-:Y:S01]  /*3710*/  UTCQMMA gdesc[UR4], gdesc[UR6], tmem[UR11], tmem[UR38], idesc[UR39], UP2 ;  /* 0x00ff2606040075ea */ /* 0x0005e2000900030b */
[----:B------:R-:W-:Y:S01]  /*3720*/  UPLOP3.LUT UP2, UPT, UPT, UPT, UPT, 0x80, 0x8 ;  /* 0x000000000008789c */ /* 0x000fe20003f4f070 */
[----:B------:R-:W-:Y:S01]  /*3730*/  UMOV UR19, 0x40004040 ;  /* 0x4000404000137882 */ /* 0x000fe20000000000 */
[----:B------:R-:W-:Y:S01]  /*3740*/  UMOV UR17, 0x40004040 ;  /* 0x4000404000117882 */ /* 0x000fe20000000000 */
[----:B------:R2:W-:Y:S01]  /*3750*/  UTCQMMA gdesc[UR18], gdesc[UR20], tmem[UR11], tmem[UR36], idesc[UR37], UPT ;  /* 0x00ff2414120075ea */ /* 0x0005e2000b80030b */
[----:B------:R-:W-:Y:S01]  /*3760*/  UMOV UR15, 0x40004040 ;  /* 0x40004040000f7882 */ /* 0x000fe20000000000 */
[----:B------:R-:W-:Y:S01]  /*3770*/  UMOV UR13, 0x40004040 ;  /* 0x40004040000d7882 */ /* 0x000fe20000000000 */
[----:B------:R-:W-:Y:S01]  /*3780*/  UMOV UR9, 0x40004040 ;  /* 0x4000404000097882 */ /* 0x000fe20000000000 */
[----:B------:R2:W-:Y:S01]  /*3790*/  UTCQMMA gdesc[UR14], gdesc[UR16], tmem[UR11], tmem[UR34], idesc[UR35], UPT ;  /* 0x00ff22100e0075ea */ /* 0x0005e2000b80030b */
[----:B------:R2:W-:Y:S01]  /*37a0*/  UTCQMMA gdesc[UR8], gdesc[UR12], tmem[UR11], tmem[UR32], idesc[UR33], UPT ;  /* 0x00ff200c080075ea */ /* 0x0005e2000b80030b */
[----:B------:R2:W-:Y:S01]  /*37b0*/  UTCBAR.MULTICAST [UR25], URZ, UR27 ;  /* 0x000000ff190073e9 */ /* 0x0005e2000800081b */
[----:B------:R-:W-:Y:S01]  /*37c0*/  UMOV UR10, UR22 ;  /* 0x00000016000a7c82 */ /* 0x000fe20008000000 */
[----:B------:R-:W-:Y:S05]  /*37d0*/  BRA.U UP3, `(.L_x_65) ;  /* 0xfffffffd03507547 */ /* 0x000fea000b83ffff */
.L_x_62:
[----:B--2---:R-:W-:Y:S01]  /*37e0*/  UIADD3 UR4, UPT, UPT, UR31, 0x1, URZ ;  /* 0x000000011f047890 */ /* 0x004fe2000fffe0ff */
[C---:B------:R-:W-:Y:S01]  /*37f0*/  ISETP.NE.AND P0, PT, R10.reuse, 0x2, PT ;  /* 0x000000020a00780c */ /* 0x040fe20003f05270 */
[----:B------:R-:W-:Y:S02]  /*3800*/  UIADD3 UR5, UPT, UPT, UR30, 0x90, URZ ;  /* 0x000000901e057890 */ /* 0x000fe4000fffe0ff */
[----:B------:R-:W-:Y:S01]  /*3810*/  UISETP.NE.AND UP0, UPT, UR4, 0x4, UPT ;  /* 0x000000040400788c */ /* 0x000fe2000bf05270 */
[----:B-1----:R-:W-:Y:S02]  /*3820*/  SEL R0, RZ, 0x1, P0 ;  /* 0x00000001ff007807 */ /* 0x002fe40000000000 */
[----:B------:R-:W-:Y:S01]  /*3830*/  SEL R10, R10, RZ, P0 ;  /* 0x000000ff0a0a7207 */ /* 0x000fe20000000000 */
[----:B------:R-:W-:Y:S01]  /*3840*/  USEL UR6, URZ, 0x1, UP0 ;  /* 0x00000001ff067887 */ /* 0x000fe20008000000 */
[----:B------:R-:W-:Y:S01]  /*3850*/  LOP3.LUT R9, R9, R0, RZ, 0x3c, !PT ;  /* 0x0000000009097212 */ /* 0x000fe200078e3cff */
[----:B------:R-:W-:Y:S01]  /*3860*/  USEL UR31, UR4, URZ, UP0 ;  /* 0x000000ff041f7287 */ /* 0x000fe20008000000 */
[----:B------:R1:W-:Y:S03]  /*3870*/  UTCBAR [UR5], URZ ;  /* 0x000000ff050073e9 */ /* 0x0003e600080000ff */
[----:B------:R-:W-:Y:S01]  /*3880*/  LOP3.LUT R11, R11, UR6, RZ, 0x3c, !PT ;  /* 0x000000060b0b7c12 */ /* 0x000fe2000f8e3cff */
[----:B------:R-:W-:Y:S07]  /*3890*/  @P1 BRA `(.L_x_66) ;  /* 0xfffffff800a01947 */ /* 0x000fee000383ffff */
[----:B------:R-:W2:Y:S01]  /*38a0*/  S2UR UR8, SR_CgaCtaId ;  /* 0x00000000000879c3 */ /* 0x000ea20000008800 */
[----:B------:R-:W-:Y:S01]  /*38b0*/  ELECT P0, URZ, PT ;  /* 0x0000000000ff782f */ /* 0x000fe20003800000 */
[----:B------:R-:W-:Y:S01]  /*38c0*/  IMAD.MOV.U32 R0, RZ, RZ, 0x1 ;  /* 0x00000001ff007424 */ /* 0x000fe200078e00ff */
[----:B------:R-:W-:Y:S01]  /*38d0*/  UIADD3 UR26, UPT, UPT, UR26, 0xb0, URZ ;  /* 0x000000b01a1a7890 */ /* 0x000fe2000fffe0ff */
[----:B------:R-:W-:Y:S01]  /*38e0*/  SHF.L.U32 R3, R11, 0x1f, RZ ;  /* 0x0000001f0b037819 */ /* 0x000fe200000006ff */
[----:B------:R-:W-:-:S03]  /*38f0*/  UMOV UR4, 0x40 ;  /* 0x0000004000047882 */ /* 0x000fc60000000000 */
[----:B------:R-:W-:Y:S01]  /*3900*/  UVIRTCOUNT.DEALLOC.SMPOOL 0x80 ;  /* 0x000000800000784c */ /* 0x000fe20000000000 */
[----:B--2---:R-:W-:Y:S02]  /*3910*/  ULEA UR8, UR8, UR4, 0x18 ;  /* 0x0000000408087291 */ /* 0x004fe4000f8ec0ff */
[----:B------:R-:W-:-:S07]  /*3920*/  ULEA UR4, UR31, UR26, 0x3 ;  /* 0x0000001a1f047291 */ /* 0x000fce000f8e18ff */
[----:B------:R2:W-:Y:S02]  /*3930*/  @P0 STS.U8 [UR8+0x1c], R0 ;  /* 0x00001c00ff000988 */ /* 0x0005e40008000008 */
[----:B------:R-:W4:Y:S02]  /*3940*/  SYNCS.PHASECHK.TRANS64.TRYWAIT P0, [UR4], R3 ;  /* 0x00000003ff0075a7 */ /* 0x000f240008001104 */
[----:B--2-4-:R-:W-:Y:S05]  /*3950*/  @!P0 BRA `(.L_x_67) ;  /* 0x0000005400108947 */ /* 0x014fea0003800000 */
.L_x_133:
[----:B------:R-:W-:-:S04]  /*3960*/  UIADD3 UR4, UPT, UPT, UR31, 0x1, URZ ;  /* 0x000000011f047890 */ /* 0x000fc8000fffe0ff */
[----:B------:R-:W-:-:S04]  /*3970*/  UISETP.NE.AND UP0, UPT, UR4, 0x4, UPT ;  /* 0x000000040400788c */ /* 0x000fc8000bf05270 */
[----:B------:R-:W-:Y:S02]  /*3980*/  USEL UR6, URZ, 0x1, UP0 ;  /* 0x00000001ff067887 */ /* 0x000fe40008000000 */
[----:B------:R-:W-:-:S04]  /*3990*/  USEL UR4, UR4, URZ, UP0 ;  /* 0x000000ff04047287 */ /* 0x000fc80008000000 */
[----:B-1----:R-:W-:Y:S01]  /*39a0*/  ULEA UR5, UR4, UR26, 0x3 ;  /* 0x0000001a04057291 */ /* 0x002fe2000f8e18ff */
[----:B------:R-:W-:-:S04]  /*39b0*/  LOP3.LUT R2, R11, UR6, RZ, 0x3c, !PT ;  /* 0x000000060b027c12 */ /* 0x000fc8000f8e3cff */
[----:B--2---:R-:W-:-:S04]  /*39c0*/  SHF.L.U32 R3, R2, 0x1f, RZ ;  /* 0x0000001f02037819 */ /* 0x004fc800000006ff */
[----:B------:R-:W1:Y:S02]  /*39d0*/  SYNCS.PHASECHK.TRANS64.TRYWAIT P0, [UR5], R3 ;  /* 0x00000003ff0075a7 */ /* 0x000e640008001105 */
[----:B-1----:R-:W-:Y:S05]  /*39e0*/  @!P0 BRA `(.L_x_68) ;  /* 0x0000005400048947 */ /* 0x002fea0003800000 */
.L_x_135:
        /* <DEDUP_REMOVED lines=9> */
.L_x_137:
[----:B------:R-:W-:-:S04]  /*3a80*/  UIADD3 UR4, UPT, UPT, UR4, 0x1, URZ ;  /* 0x0000000104047890 */ /* 0x000fc8000fffe0ff */
[----:B------:R-:W-:-:S04]  /*3a90*/  UISETP.NE.AND UP0, UPT, UR4, 0x4, UPT ;  /* 0x000000040400788c */ /* 0x000fc8000bf05270 */
[----:B------:R-:W-:Y:S02]  /*3aa0*/  USEL UR5, URZ, 0x1, UP0 ;  /* 0x00000001ff057887 */ /* 0x000fe40008000000 */
[----:B------:R-:W-:-:S04]  /*3ab0*/  USEL UR4, UR4, URZ, UP0 ;  /* 0x000000ff04047287 */ /* 0x000fc80008000000 */
[----:B------:R-:W-:Y:S01]  /*3ac0*/  ULEA UR4, UR4, UR26, 0x3 ;  /* 0x0000001a04047291 */ /* 0x000fe2000f8e18ff */
[----:B-1----:R-:W-:-:S04]  /*3ad0*/  LOP3.LUT R3, R2, UR5, RZ, 0x3c, !PT ;  /* 0x0000000502037c12 */ /* 0x002fc8000f8e3cff */
[----:B------:R-:W-:-:S04]  /*3ae0*/  SHF.L.U32 R3, R3, 0x1f, RZ ;  /* 0x0000001f03037819 */ /* 0x000fc800000006ff */
[----:B------:R-:W1:Y:S02]  /*3af0*/  SYNCS.PHASECHK.TRANS64.TRYWAIT P0, [UR4], R3 ;  /* 0x00000003ff0075a7 */ /* 0x000e640008001104 */
[----:B-1----:R-:W-:Y:S05]  /*3b00*/  @!P0 BRA `(.L_x_70) ;  /* 0x0000005000ec8947 */ /* 0x002fea0003800000 */
.L_x_139:
[----:B------:R-:W-:Y:S01]  /*3b10*/  NOP ;  /* 0x0000000000007918 */ /* 0x000fe20000000000 */
[----:B-1----:R-:W1:Y:S01]  /*3b20*/  LDS R0, [UR8+0x14] ;  /* 0x00001408ff007984 */ /* 0x002e620008000800 */
[----:B------:R-:W-:Y:S01]  /*3b30*/  ULOP3.LUT UR4, UR42, 0xffff, URZ, 0xc0, !UPT ;  /* 0x0000ffff2a047892 */ /* 0x000fe2000f8ec0ff */
[----:B------:R-:W-:Y:S01]  /*3b40*/  UMOV UR5, 0xffff ;  /* 0x0000ffff00057882 */ /* 0x000fe20000000000 */
[----:B------:R-:W-:Y:S02]  /*3b50*/  UMOV UR6, 0x1 ;  /* 0x0000000100067882 */ /* 0x000fe40000000000 */
[----:B------:R-:W-:-:S04]  /*3b60*/  USHF.R.U32.HI UR4, URZ, 0x5, UR4 ;  /* 0x00000005ff047899 */ /* 0x000fc80008011604 */
[----:B------:R-:W-:Y:S02]  /*3b70*/  USHF.L.U32 UR5, UR5, UR4, URZ ;  /* 0x0000000405057299 */ /* 0x000fe400080006ff */
[----:B------:R-:W-:-:S04]  /*3b80*/  USHF.L.U32 UR4, UR6, UR4, URZ ;  /* 0x0000000406047299 */ /* 0x000fc800080006ff */
[----:B-1----:R-:W-:-:S04]  /*3b90*/  LOP3.LUT R0, R0, UR5, RZ, 0xc0, !PT ;  /* 0x0000000500007c12 */ /* 0x002fc8000f8ec0ff */
[----:B------:R-:W-:-:S13]  /*3ba0*/  ISETP.NE.AND P0, PT, R0, UR5, PT ;  /* 0x0000000500007c0c */ /* 0x000fda000bf05270 */
[----:B------:R-:W-:Y:S05]  /*3bb0*/  @P0 BRA `(.L_x_71) ;  /* 0x0000000000580947 */ /* 0x000fea0003800000 */
[----:B------:R-:W1:Y:S02]  /*3bc0*/  LDS R0, [UR8+0x18] ;  /* 0x00001808ff007984 */ /* 0x000e640008000800 */
[----:B-1----:R-:W-:-:S04]  /*3bd0*/  LOP3.LUT R0, R0, UR4, RZ, 0xc0, !PT ;  /* 0x0000000400007c12 */ /* 0x002fc8000f8ec0ff */
[----:B------:R-:W-:-:S13]  /*3be0*/  ISETP.NE.AND P0, PT, R0, UR4, PT ;  /* 0x0000000400007c0c */ /* 0x000fda000bf05270 */
[----:B------:R-:W-:Y:S05]  /*3bf0*/  @P0 BRA `(.L_x_72) ;  /* 0x00000000003c0947 */ /* 0x000fea0003800000 */
[----:B------:R-:W1:Y:S01]  /*3c00*/  S2R R2, SR_LANEID ;  /* 0x0000000000027919 */ /* 0x000e620000000000 */
[----:B------:R-:W-:Y:S01]  /*3c10*/  ULOP3.LUT UR5, URZ, UR5, URZ, 0x33, !UPT ;  /* 0x00000005ff057292 */ /* 0x000fe2000f8e33ff */
[----:B------:R-:W-:Y:S01]  /*3c20*/  LOP3.LUT R4, RZ, UR4, RZ, 0x33, !PT ;  /* 0x00000004ff047c12 */ /* 0x000fe2000f8e33ff */
[----:B------:R-:W-:Y:S02]  /*3c30*/  VOTEU.ANY UR4, UPT, PT ;  /* 0x0000000000047886 */ /* 0x000fe400038e0100 */
[----:B------:R-:W-:Y:S01]  /*3c40*/  UFLO.U32 UR4, UR4 ;  /* 0x00000004000472bd */ /* 0x000fe200080e0000 */
[----:B------:R-:W2:Y:S01]  /*3c50*/  REDUX UR6, R4 ;  /* 0x00000000040673c4 */ /* 0x000ea20000000000 */
[----:B------:R-:W-:-:S06]  /*3c60*/  IMAD.U32 R0, RZ, RZ, UR5 ;  /* 0x00000005ff007e24 */ /* 0x000fcc000f8e00ff */
[----:B------:R4:W-:Y:S01]  /*3c70*/  UTCATOMSWS.AND URZ, UR5 ;  /* 0x0000000500ff79e3 */ /* 0x0009e20008000000 */
[----:B------:R-:W3:Y:S01]  /*3c80*/  REDUX UR7, R0 ;  /* 0x00000000000773c4 */ /* 0x000ee20000000000 */
[----:B-1----:R-:W-:Y:S01]  /*3c90*/  ISETP.EQ.U32.AND P0, PT, R2, UR4, PT ;  /* 0x0000000402007c0c */ /* 0x002fe2000bf02070 */
[----:B--2---:R-:W-:Y:S01]  /*3ca0*/  IMAD.U32 R2, RZ, RZ, UR6 ;  /* 0x00000006ff027e24 */ /* 0x004fe2000f8e00ff */
[----:B---3--:R-:W-:-:S11]  /*3cb0*/  MOV R3, UR7 ;  /* 0x0000000700037c02 */ /* 0x008fd60008000f00 */
[----:B------:R4:W-:Y:S04]  /*3cc0*/  @P0 ATOMS.AND RZ, [UR8+0x14], R3 ;  /* 0x00001403ffff098c */ /* 0x0009e8000a800008 */
[----:B------:R4:W-:Y:S01]  /*3cd0*/  @P0 ATOMS.AND RZ, [UR8+0x18], R2 ;  /* 0x00001802ffff098c */ /* 0x0009e2000a800008 */
[----:B------:R-:W-:Y:S05]  /*3ce0*/  BRA `(.L_x_73) ;  /* 0x0000000000147947 */ /* 0x000fea0003800000 */
.L_x_72:
[----:B------:R-:W-:Y:S02]  /*3cf0*/  MOV R2, 0x3d10 ;  /* 0x00003d1000027802 */ /* 0x000fe40000000f00 */
[----:B---3-5:R-:W-:Y:S05]  /*3d00*/  CALL.REL.NOINC `($__internal_0_$__cuda_sm10x_tcgen05_guardrail_trap_col_being_dealloced_not_returned_by_alloc) ;  /* 0x0000005400487944 */ /* 0x028fea0003c00000 */
[----:B------:R-:W-:Y:S05]  /*3d10*/  BRA `(.L_x_73) ;  /* 0x0000000000087947 */ /* 0x000fea0003800000 */
.L_x_71:
[----:B------:R-:W-:Y:S02]  /*3d20*/  MOV R2, 0x3d40 ;  /* 0x00003d4000027802 */ /* 0x000fe40000000f00 */
[----:B---3-5:R-:W-:Y:S05]  /*3d30*/  CALL.REL.NOINC `($__internal_2_$__cuda_sm10x_tcgen05_guardrail_trap_unallocated_columns_being_dealloced) ;  /* 0x0000005400547944 */ /* 0x028fea0003c00000 */
.L_x_73:
[----:B------:R-:W-:Y:S01]  /*3d40*/  NOP ;  /* 0x0000000000007918 */ /* 0x000fe20000000000 */
[----:B----4-:R-:W-:Y:S05]  /*3d50*/  EXIT ;  /* 0x000000000000794d */ /* 0x010fea0003800000 */
.L_x_55:
[----:B------:R-:W-:-:S09]  /*3d60*/  UISETP.NE.OR UP0, UPT, UR17, 0x3, !UP3 ;  /* 0x000000031100788c */ /* 0x000fd2000df05670 */
[----:B------:R-:W-:Y:S05]  /*3d70*/  BRA.U UP0, `(.L_x_74) ;  /* 0x0000000d00807547 */ /* 0x000fea000b800000 */
[----:B------:R-:W1:Y:S01]  /*3d80*/  LDCU UR32, c[0x0][0x370] ;  /* 0x00006e00ff2077ac */ /* 0x000e620008000800 */
[----:B------:R-:W2:Y:S01]  /*3d90*/  LDC.64 R16, c[0x0][0x348] ;  /* 0x0000d200ff107b82 */ /* 0x000ea20000000a00 */
[----:B------:R-:W-:Y:S02]  /*3da0*/  HFMA2 R13, -RZ, RZ, 0, 0 ;  /* 0x00000000ff0d7431 */ /* 0x000fe400000001ff */
[----:B------:R-:W-:Y:S01]  /*3db0*/  IMAD.MOV.U32 R15, RZ, RZ, 0x1 ;  /* 0x00000001ff0f7424 */ /* 0x000fe200078e00ff */
[----:B------:R-:W1:Y:S01]  /*3dc0*/  LDCU.128 UR28, c[0x0][0xb10] ;  /* 0x00016200ff1c77ac */ /* 0x000e620008000c00 */
[----:B------:R-:W-:Y:S01]  /*3dd0*/  IMAD.MOV.U32 R14, RZ, RZ, RZ ;  /* 0x000000ffff0e7224 */ /* 0x000fe200078e00ff */
[----:B------:R-:W-:Y:S01]  /*3de0*/  MOV R7, 0x2000 ;  /* 0x0000200000077802 */ /* 0x000fe20000000f00 */
[----:B------:R-:W3:Y:S01]  /*3df0*/  LDCU UR27, c[0x0][0x374] ;  /* 0x00006e80ff1b77ac */ /* 0x000ee20008000800 */
[----:B------:R-:W4:Y:S01]  /*3e00*/  LDC.64 R2, c[0x0][0x888] ;  /* 0x00022200ff027b82 */ /* 0x000f220000000a00 */
[----:B------:R-:W3:Y:S01]  /*3e10*/  LDCU UR15, c[0x0][0xb0c] ;  /* 0x00016180ff0f77ac */ /* 0x000ee20008000800 */
[----:B------:R-:W2:Y:S06]  /*3e20*/  LDCU UR38, c[0x0][0xb20] ;  /* 0x00016400ff2677ac */ /* 0x000eac0008000800 */
[----:B------:R-:W4:Y:S01]  /*3e30*/  LDC.64 R4, c[0x0][0x890] ;  /* 0x00022400ff047b82 */ /* 0x000f220000000a00 */
[----:B------:R-:W2:Y:S01]  /*3e40*/  LDCU UR4, c[0x0][0xb30] ;  /* 0x00016600ff0477ac */ /* 0x000ea20008000800 */
[----:B------:R-:W-:Y:S01]  /*3e50*/  UMOV UR21, 0x400 ;  /* 0x0000040000157882 */ /* 0x000fe20000000000 */
[----:B-1----:R-:W-:-:S02]  /*3e60*/  UIMAD.WIDE.U32 UR6, UR32, UR28, URZ ;  /* 0x0000001c200672a5 */ /* 0x002fc4000f8e00ff */
[----:B---3--:R-:W-:Y:S02]  /*3e70*/  UIMAD.WIDE.U32 UR8, UR27, UR31, URZ ;  /* 0x0000001f1b0872a5 */ /* 0x008fe4000f8e00ff */
[----:B------:R-:W-:Y:S02]  /*3e80*/  ULEA UR21, UR45, UR21, 0x18 ;  /* 0x000000152d157291 */ /* 0x000fe4000f8ec0ff */
[----:B------:R-:W-:Y:S02]  /*3e90*/  UPLOP3.LUT UP3, UPT, UPT, UPT, UPT, 0x40, 0x4 ;  /* 0x000000000004789c */ /* 0x000fe40003f6e870 */
[----:B------:R-:W-:Y:S01]  /*3ea0*/  UIADD3 UR33, UPT, UPT, UR21, 0x48, URZ ;  /* 0x0000004815217890 */ /* 0x000fe2000fffe0ff */
[----:B------:R-:W-:Y:S01]  /*3eb0*/  UMOV UR6, UR7 ;  /* 0x0000000700067c82 */ /* 0x000fe20008000000 */
[----:B------:R-:W-:Y:S01]  /*3ec0*/  UMOV UR34, UR9 ;  /* 0x0000000900227c82 */ /* 0x000fe20008000000 */
[----:B------:R-:W-:Y:S02]  /*3ed0*/  UISETP.GE.AND UP0, UPT, UR42, 0x1, UPT ;  /* 0x000000012a00788c */ /* 0x000fe4000bf06270 */
[----:B------:R-:W-:Y:S01]  /*3ee0*/  UISETP.NE.AND UP4, UPT, UR42, 0x1, UPT ;  /* 0x000000012a00788c */ /* 0x000fe2000bf85270 */
[----:B------:R-:W1:Y:S01]  /*3ef0*/  LDCU.64 UR22, c[0x0][0xb28] ;  /* 0x00016500ff1677ac */ /* 0x000e620008000a00 */
[----:B------:R-:W-:-:S02]  /*3f00*/  UISETP.NE.AND UP6, UPT, UR15, 0x1, UPT ;  /* 0x000000010f00788c */ /* 0x000fc4000bfc5270 */
[----:B------:R-:W-:Y:S02]  /*3f10*/  UISETP.NE.AND UP5, UPT, UR30, 0x1, UPT ;  /* 0x000000011e00788c */ /* 0x000fe4000bfa5270 */
[----:B------:R-:W-:Y:S02]  /*3f20*/  UIADD3 UR17, UPT, UPT, UR21, 0x40, URZ ;  /* 0x0000004015117890 */ /* 0x000fe4000fffe0ff */
[----:B------:R-:W-:Y:S02]  /*3f30*/  UPRMT UR33, UR45, 0x654, UR33 ;  /* 0x000006542d217896 */ /* 0x000fe40008000021 */
[----:B------:R-:W-:Y:S02]  /*3f40*/  USHF.R.U32.HI UR35, URZ, UR29, UR6 ;  /* 0x0000001dff237299 */ /* 0x000fe40008011606 */
[----:B--2---:R-:W-:Y:S02]  /*3f50*/  USHF.R.U32.HI UR34, URZ, UR38, UR34 ;  /* 0x00000026ff227299 */ /* 0x004fe40008011622 */
[----:B------:R-:W-:-:S11]  /*3f60*/  UISETP.NE.AND UP2, UPT, UR4, 0x1, UPT ;  /* 0x000000010400788c */ /* 0x000fd6000bf45270 */
.L_x_83:
[C---:B------:R-:W-:Y:S02]  /*3f70*/  LEA R12, R14.reuse, UR21, 0x3 ;  /* 0x000000150e0c7c11 */ /* 0x040fe4000f8e18ff */
[----:B------:R-:W-:Y:S02]  /*3f80*/  SHF.L.U32 R9, R13, 0x1f, RZ ;  /* 0x0000001f0d097819 */ /* 0x000fe400000006ff */
[----:B------:R-:W-:Y:S02]  /*3f90*/  LEA R10, R14, UR21, 0x4 ;  /* 0x000000150e0a7c11 */ /* 0x000fe4000f8e20ff */
[----:B--2---:R-:W2:Y:S02]  /*3fa0*/  SYNCS.PHASECHK.TRANS64.TRYWAIT P0, [R12+URZ+0x70], R9 ;  /* 0x000070090c0075a7 */ /* 0x004ea400080011ff */
[----:B--2---:R-:W-:Y:S05]  /*3fb0*/  @!P0 BRA `(.L_x_75) ;  /* 0x0000004c00d88947 */ /* 0x004fea0003800000 */
.L_x_140:
[----:B--2---:R-:W2:Y:S01]  /*3fc0*/  LDS.128 R8, [R10+0x100] ;  /* 0x000100000a087984 */ /* 0x004ea20000000c00 */
[----:B------:R-:W-:Y:S01]  /*3fd0*/  UISETP.GE.AND UP0, UPT, UR42, 0x1, UPT ;  /* 0x000000012a00788c */ /* 0x000fe2000bf06270 */
[----:B------:R-:W-:Y:S01]  /*3fe0*/  @!PT LDS RZ, [RZ] ;  /* 0x00000000fffff984 */ /* 0x000fe20000000800 */
[----:B------:R-:W-:Y:S01]  /*3ff0*/  @!PT LDS RZ, [RZ] ;  /* 0x00000000fffff984 */ /* 0x000fe20000000800 */
[----:B------:R-:W-:Y:S01]  /*4000*/  @!PT LDS RZ, [RZ] ;  /* 0x00000000fffff984 */ /* 0x000fe20000000800 */
[----:B------:R-:W-:Y:S01]  /*4010*/  @!PT LDS RZ, [RZ] ;  /* 0x00000000fffff984 */ /* 0x000fe20000000800 */
[----:B------:R3:W-:Y:S06]  /*4020*/  MEMBAR.ALL.CTA ;  /* 0x0000000000007992 */ /* 0x0007ec0000008000 */
[----:B---3--:R-:W3:Y:S01]  /*4030*/  FENCE.VIEW.ASYNC.S ;  /* 0x00000000000073c6 */ /* 0x008ee20000000000 */
[----:B--2---:R-:W-:Y:S11]  /*4040*/  LOP3.LUT P0, RZ, R10, 0x1, RZ, 0xc0, !PT ;  /* 0x000000010aff7812 */ /* 0x004ff6000780c0ff */
[----:B------:R-:W-:Y:S02]  /*4050*/  @!UPT UIADD3 URZ, UPT, UPT, URZ, URZ, URZ ;  /* 0x000000fffffff290 */ /* 0x000fe4000fffe0ff */
[----:B---3--:R-:W-:Y:S01]  /*4060*/  VOTEU.ANY UP1, P0 ;  /* 0x0000000000ff7886 */ /* 0x008fe20000020100 */
[----:B------:R-:W-:Y:S11]  /*4070*/  PLOP3.LUT P0, PT, PT, PT, UP1, 0x80, 0x8 ;  /* 0x000000000008781c */ /* 0x000ff60003f0f018 */
[----:B------:R-:W-:Y:S02]  /*4080*/  @!UPT UIADD3 URZ, UPT, UPT, URZ, URZ, URZ ;  /* 0x000000fffffff290 */ /* 0x000fe4000fffe0ff */
[----:B------:R-:W-:Y:S02]  /*4090*/  @P0 SHF.R.U32.HI R0, RZ, 0x10, R9 ;  /* 0x00000010ff000819 */ /* 0x000fe40000011609 */
[----:B------:R-:W-:Y:S02]  /*40a0*/  @P0 MOV R6, R8 ;  /* 0x0000000800060202 */ /* 0x000fe40000000f00 */
[----:B------:R-:W-:Y:S01]  /*40b0*/  @P0 R2UR UR4, R0 ;  /* 0x00000000000402ca */ /* 0x000fe200000e0000 */
[----:B------:R-:W-:Y:S01]  /*40c0*/  VIADD R0, R12, 0x80 ;  /* 0x000000800c007836 */ /* 0x000fe20000000000 */
[----:B------:R-:W-:Y:S02]  /*40d0*/  @P0 LOP3.LUT R8, R9, 0xffff, RZ, 0xc0, !PT ;  /* 0x0000ffff09080812 */ /* 0x000fe400078ec0ff */
[----:B------:R-:W-:Y:S02]  /*40e0*/  @P0 R2UR UR6, R6 ;  /* 0x00000000060602ca */ /* 0x000fe400000e0000 */
[----:B------:R-:W-:Y:S02]  /*40f0*/  PRMT R0, RZ, 0x654, R0 ;  /* 0x00000654ff007816 */ /* 0x000fe40000000000 */
[----:B------:R-:W-:Y:S02]  /*4100*/  @P0 R2UR UR5, R8 ;  /* 0x00000000080502ca */ /* 0x000fe400000e0000 */
[----:B------:R2:W-:Y:S03]  /*4110*/  SYNCS.ARRIVE.TRANS64.RED.A1T0 RZ, [R0+URZ], RZ ;  /* 0x000000ff00ff79a7 */ /* 0x0005e600081004ff */
[----:B------:R-:W-:Y:S04]  /*4120*/  @UP1 UMOV UR26, UR4 ;  /* 0x00000004001a1c82 */ /* 0x000fe80008000000 */
[----:B------:R-:W-:Y:S04]  /*4130*/  @UP1 UMOV UR14, UR6 ;  /* 0x00000006000e1c82 */ /* 0x000fe80008000000 */
[----:B------:R-:W-:Y:S01]  /*4140*/  @UP1 UMOV UR13, UR5 ;  /* 0x00000005000d1c82 */ /* 0x000fe20008000000 */
[----:B------:R-:W-:Y:S05]  /*4150*/  BRA.U !UP0, `(.L_x_76) ;  /* 0x0000000108a47547 */ /* 0x000fea000b800000 */
[----:B------:R-:W-:Y:S02]  /*4160*/  UIMAD.WIDE.U32 UR8, UR13, UR31, URZ ;  /* 0x0000001f0d0872a5 */ /* 0x000fe4000f8e00ff */
[----:B------:R-:W-:Y:S02]  /*4170*/  UIMAD.WIDE.U32 UR10, UR14, UR28, URZ ;  /* 0x0000001c0e0a72a5 */ /* 0x000fe4000f8e00ff */
[----:B------:R-:W-:Y:S02]  /*4180*/  USEL UR4, UR27, UR34, !UP5 ;  /* 0x000000221b047287 */ /* 0x000fe4000e800000 */
[----:B------:R-:W-:Y:S02]  /*4190*/  USEL UR7, UR32, UR35, !UP6 ;  /* 0x0000002320077287 */ /* 0x000fe4000f000000 */
[----:B-1----:R-:W-:Y:S02]  /*41a0*/  UIMAD.WIDE.U32 UR18, UR4, UR22, URZ ;  /* 0x00000016041272a5 */ /* 0x002fe4000f8e00ff */
[----:B------:R-:W-:Y:S01]  /*41b0*/  UIMAD.WIDE.U32 UR24, UR7, UR22, URZ ;  /* 0x00000016071872a5 */ /* 0x000fe2000f8e00ff */
[----:B------:R-:W-:Y:S02]  /*41c0*/  UMOV UR5, UR9 ;  /* 0x0000000900057c82 */ /* 0x000fe40008000000 */
[----:B------:R-:W-:Y:S03]  /*41d0*/  USHF.R.U32.HI UR6, URZ, UR38, UR5 ;  /* 0x00000026ff067299 */ /* 0x000fe60008011605 */
[----:B------:R-:W-:Y:S01]  /*41e0*/  UMOV UR5, UR11 ;  /* 0x0000000b00057c82 */ /* 0x000fe20008000000 */
[----:B------:R-:W-:Y:S02]  /*41f0*/  USEL UR6, UR13, UR6, !UP5 ;  /* 0x000000060d067287 */ /* 0x000fe4000e800000 */
[----:B------:R-:W-:Y:S02]  /*4200*/  USHF.R.U32.HI UR8, URZ, UR29, UR5 ;  /* 0x0000001dff087299 */ /* 0x000fe40008011605 */
[----:B------:R-:W-:Y:S01]  /*4210*/  UIMAD.WIDE.U32 UR10, UR6, UR22, URZ ;  /* 0x00000016060a72a5 */ /* 0x000fe2000f8e00ff */
[----:B------:R-:W-:Y:S02]  /*4220*/  UMOV UR5, UR19 ;  /* 0x0000001300057c82 */ /* 0x000fe40008000000 */
[----:B------:R-:W-:Y:S03]  /*4230*/  @UP4 USHF.R.U32.HI UR4, URZ, UR23, UR5 ;  /* 0x00000017ff044299 */ /* 0x000fe60008011605 */
[----:B------:R-:W-:Y:S01]  /*4240*/  UMOV UR5, UR25 ;  /* 0x0000001900057c82 */ /* 0x000fe20008000000 */
[----:B------:R-:W-:Y:S02]  /*4250*/  UIMAD UR4, UR42, UR4, URZ ;  /* 0x000000042a0472a4 */ /* 0x000fe4000f8e02ff */
[----:B------:R-:W-:Y:S02]  /*4260*/  @UP4 USHF.R.U32.HI UR7, URZ, UR23, UR5 ;  /* 0x00000017ff074299 */ /* 0x000fe40008011605 */
[----:B------:R-:W-:Y:S02]  /*4270*/  USEL UR5, UR14, UR8, !UP6 ;  /* 0x000000080e057287 */ /* 0x000fe4000f000000 */
[----:B------:R-:W-:Y:S02]  /*4280*/  UIMAD UR8, UR42, UR7, URZ ;  /* 0x000000072a0872a4 */ /* 0x000fe4000f8e02ff */
[----:B------:R-:W-:Y:S03]  /*4290*/  UISETP.GE.AND UP0, UPT, UR6, UR4, UPT ;  /* 0x000000040600728c */ /* 0x000fe6000bf06270 */
[----:B------:R-:W-:Y:S01]  /*42a0*/  UMOV UR4, UR11 ;  /* 0x0000000b00047c82 */ /* 0x000fe20008000000 */
[----:B------:R-:W-:Y:S02]  /*42b0*/  UISETP.GE.OR UP0, UPT, UR5, UR8, UP0 ;  /* 0x000000080500728c */ /* 0x000fe40008706670 */
[----:B------:R-:W-:Y:S02]  /*42c0*/  USHF.R.U32.HI UR4, URZ, UR23, UR4 ;  /* 0x00000017ff047299 */ /* 0x000fe40008011604 */
[----:B------:R-:W-:Y:S02]  /*42d0*/  UIMAD.WIDE.U32 UR8, UR5, UR22, URZ ;  /* 0x00000016050872a5 */ /* 0x000fe4000f8e00ff */
[----:B------:R-:W-:Y:S04]  /*42e0*/  USEL UR10, UR6, UR4, !UP4 ;  /* 0x00000004060a7287 */ /* 0x000fe8000e000000 */
[----:B------:R-:W-:Y:S01]  /*42f0*/  UIADD3 UR11, UPT, UPT, -UR10, URZ, URZ ;  /* 0x000000ff0a0b7290 */ /* 0x000fe2000fffe1ff */
[----:B------:R-:W-:Y:S02]  /*4300*/  @!UP0 UMOV UR4, UR9 ;  /* 0x0000000900048c82 */ /* 0x000fe40008000000 */
[----:B------:R-:W-:Y:S02]  /*4310*/  @!UP0 USHF.R.U32.HI UR4, URZ, UR23, UR4 ;  /* 0x00000017ff048299 */ /* 0x000fe40008011604 */
[----:B------:R-:W-:Y:S02]  /*4320*/  UIMAD UR8, UR42, UR11, UR6 ;  /* 0x0000000b2a0872a4 */ /* 0x000fe4000f8e0206 */
[----:B------:R-:W-:Y:S04]  /*4330*/  @!UP0 USEL UR4, UR5, UR4, !UP4 ;  /* 0x0000000405048287 */ /* 0x000fe8000e000000 */
[----:B------:R-:W-:Y:S02]  /*4340*/  @!UP0 UIMAD UR8, UR7, UR8, UR4 ;  /* 0x00000008070882a4 */ /* 0x000fe4000f8e0204 */
[----:B------:R-:W-:Y:S02]  /*4350*/  @!UP0 UIADD3 UR9, UPT, UPT, UR10, -UR4, URZ ;  /* 0x800000040a098290 */ /* 0x000fe4000fffe0ff */
[----:B------:R-:W-:Y:S02]  /*4360*/  UIADD3 UR4, UPT, UPT, -UR5, URZ, URZ ;  /* 0x000000ff05047290 */ /* 0x000fe4000fffe1ff */
[----:B------:R-:W-:Y:S02]  /*4370*/  UIADD3 UR7, UPT, UPT, -UR6, URZ, URZ ;  /* 0x000000ff06077290 */ /* 0x000fe4000fffe1ff */
[----:B------:R-:W-:Y:S02]  /*4380*/  @!UP0 UIMAD UR6, UR9, UR42, UR5 ;  /* 0x0000002a090682a4 */ /* 0x000fe4000f8e0205 */
[----:B------:R-:W-:Y:S02]  /*4390*/  UIMAD UR14, UR15, UR4, UR14 ;  /* 0x000000040f0e72a4 */ /* 0x000fe4000f8e020e */
[----:B------:R-:W-:Y:S01]  /*43a0*/  UIMAD UR13, UR30, UR7, UR13 ;  /* 0x000000071e0d72a4 */ /* 0x000fe2000f8e020d */
[----:B------:R-:W-:Y:S02]  /*43b0*/  @!UP0 UMOV UR5, UR8 ;  /* 0x0000000800058c82 */ /* 0x000fe40008000000 */
[----:B------:R-:W-:Y:S02]  /*43c0*/  UIMAD UR14, UR5, UR15, UR14 ;  /* 0x0000000f050e72a4 */ /* 0x000fe4000f8e020e */
[----:B------:R-:W-:Y:S11]  /*43d0*/  UIMAD UR13, UR6, UR30, UR13 ;  /* 0x0000001e060d72a4 */ /* 0x000ff6000f8e020d */
[----:B------:R-:W-:Y:S01]  /*43e0*/  @!UPT UIADD3 URZ, UPT, UPT, URZ, URZ, URZ ;  /* 0x000000fffffff290 */ /* 0x000fe2000fffe0ff */
.L_x_76:
[----:B------:R-:W3:Y:S01]  /*43f0*/  @!UP2 LDCU.128 UR8, c[0x0][0xb10] ;  /* 0x00016200ff08a7ac */ /* 0x000ee20008000c00 */
[C---:B----4-:R-:W-:Y:S02]  /*4400*/  ISETP.NE.U32.AND P1, PT, R4.reuse, RZ, PT ;  /* 0x000000ff0400720c */ /* 0x050fe40003f25070 */
[----:B------:R-:W-:Y:S02]  /*4410*/  ISETP.NE.U32.AND P0, PT, R4, RZ, PT ;  /* 0x000000ff0400720c */ /* 0x000fe40003f05070 */
[C---:B------:R-:W-:Y:S02]  /*4420*/  ISETP.NE.AND.EX P1, PT, R5.reuse, RZ, PT, P1 ;  /* 0x000000ff0500720c */ /* 0x040fe40003f25310 */
[----:B------:R-:W-:Y:S01]  /*4430*/  ISETP.NE.AND.EX P0, PT, R5, RZ, PT, P0 ;  /* 0x000000ff0500720c */ /* 0x000fe20003f05300 */
[----:B------:R-:W4:Y:S01]  /*4440*/  @!UP2 LDCU UR5, c[0x0][0xb0c] ;  /* 0x00016180ff05a7ac */ /* 0x000f220008000800 */
[----:B------:R-:W-:Y:S01]  /*4450*/  SHF.L.U32 R9, R15, 0x1f, RZ ;  /* 0x0000001f0f097819 */ /* 0x000fe200000006ff */
[----:B------:R-:W-:Y:S02]  /*4460*/  USHF.L.U32 UR19, UR16, 0x7, URZ ;  /* 0x0000000710137899 */ /* 0x000fe400080006ff */
[----:B------:R-:W-:Y:S02]  /*4470*/  USHF.L.U32 UR18, UR20, 0x7, URZ ;  /* 0x0000000714127899 */ /* 0x000fe400080006ff */
[----:B---3--:R-:W-:Y:S07]  /*4480*/  UIMAD.WIDE.U32 UR6, UR14, UR8, URZ ;  /* 0x000000080e0672a5 */ /* 0x008fee000f8e00ff */
[----:B------:R-:W-:Y:S01]  /*4490*/  @!UP2 UMOV UR4, UR7 ;  /* 0x000000070004ac82 */ /* 0x000fe20008000000 */
[----:B----4-:R-:W-:Y:S02]  /*44a0*/  @!UP2 UISETP.NE.AND UP0, UPT, UR5, 0x1, UPT ;  /* 0x000000010500a88c */ /* 0x010fe4000bf05270 */
[----:B------:R-:W-:Y:S02]  /*44b0*/  @!UP2 USHF.R.U32.HI UR4, URZ, UR9, UR4 ;  /* 0x00000009ff04a299 */ /* 0x000fe40008011604 */
[----:B------:R-:W-:Y:S02]  /*44c0*/  UIMAD.WIDE.U32 UR6, UR13, UR11, URZ ;  /* 0x0000000b0d0672a5 */ /* 0x000fe4000f8e00ff */
[----:B------:R-:W-:Y:S02]  /*44d0*/  @!UP2 USEL UR8, UR14, UR4, !UP0 ;  /* 0x000000040e08a287 */ /* 0x000fe4000c000000 */
[----:B------:R-:W-:Y:S03]  /*44e0*/  @!UP2 UISETP.NE.AND UP0, UPT, UR10, 0x1, UPT ;  /* 0x000000010a00a88c */ /* 0x000fe6000bf05270 */
[----:B------:R-:W-:Y:S02]  /*44f0*/  @!UP2 UMOV UR6, UR7 ;  /* 0x000000070006ac82 */ /* 0x000fe40008000000 */
[----:B------:R-:W3:Y:S02]  /*4500*/  @!UP2 LDCU UR4, c[0x0][0xb20] ;  /* 0x00016400ff04a7ac */ /* 0x000ee40008000800 */
[----:B---3--:R-:W-:Y:S04]  /*4510*/  @!UP2 USHF.R.U32.HI UR6, URZ, UR4, UR6 ;  /* 0x00000004ff06a299 */ /* 0x008fe80008011606 */
[----:B------:R-:W-:Y:S04]  /*4520*/  @!UP2 USEL UR6, UR13, UR6, !UP0 ;  /* 0x000000060d06a287 */ /* 0x000fe8000c000000 */
[----:B------:R-:W-:Y:S02]  /*4530*/  @!UP2 UIADD3 UR4, UPT, UPT, -UR8, UR6, URZ ;  /* 0x000000060804a290 */ /* 0x000fe4000fffe1ff */
[----:B------:R-:W-:Y:S02]  /*4540*/  @!UP2 UIADD3 UR6, UPT, UPT, UR8, -UR6, URZ ;  /* 0x800000060806a290 */ /* 0x000fe4000fffe0ff */
[----:B------:R-:W-:Y:S02]  /*4550*/  @!UP2 UIMAD UR14, UR4, UR5, UR14 ;  /* 0x00000005040ea2a4 */ /* 0x000fe4000f8e020e */
[----:B------:R-:W-:Y:S01]  /*4560*/  @!UP2 UIMAD UR13, UR6, UR10, UR13 ;  /* 0x0000000a060da2a4 */ /* 0x000fe2000f8e020d */
[----:B------:R-:W-:Y:S11]  /*4570*/  BRA.U UP3, `(.L_x_77) ;  /* 0x0000000103107547 */ /* 0x000ff6000b800000 */
[----:B--2---:R-:W-:Y:S04]  /*4580*/  MOV R0, UR37 ;  /* 0x0000002500007c02 */ /* 0x004fe80008000f00 */
[----:B------:R-:W-:Y:S04]  /*4590*/  SHF.L.U32 R11, R0, 0x1f, RZ ;  /* 0x0000001f000b7819 */ /* 0x000fe800000006ff */
[----:B------:R-:W2:Y:S02]  /*45a0*/  SYNCS.PHASECHK.TRANS64.TRYWAIT P2, [UR21+0x68], R11 ;  /* 0x0000680bff0075a7 */ /* 0x000ea40008041115 */
[----:B--2---:R-:W-:Y:S05]  /*45b0*/  @!P2 BRA `(.L_x_78) ;  /* 0x00000048006ca947 */ /* 0x004fea0003800000 */
.L_x_77:
[----:B------:R-:W-:Y:S05]  /*45c0*/  @!P1 BRA `(.L_x_79) ;  /* 0x0000000000309947 */ /* 0x000fea0003800000 */
[----:B------:R-:W-:Y:S01]  /*45d0*/  ISETP.NE.U32.AND P1, PT, R2, RZ, PT ;  /* 0x000000ff0200720c */ /* 0x000fe20003f25070 */
[----:B------:R-:W3:Y:S01]  /*45e0*/  LDCU.64 UR4, c[0x0][0x358] ;  /* 0x00006b00ff0477ac */ /* 0x000ee20008000a00 */
[----:B------:R-:W-:Y:S02]  /*45f0*/  IMAD.MOV.U32 R158, RZ, RZ, 0x1 ;  /* 0x00000001ff9e7424 */ /* 0x000fe400078e00ff */
[----:B------:R-:W-:Y:S11]  /*4600*/  ISETP.NE.AND.EX P1, PT, R3, RZ, PT, P1 ;  /* 0x000000ff0300720c */ /* 0x000ff60003f25310 */
[----:B------:R-:W-:Y:S02]  /*4610*/  @!UPT UIADD3 URZ, UPT, UPT, URZ, URZ, URZ ;  /* 0x000000fffffff290 */ /* 0x000fe4000fffe0ff */
[----:B--2---:R-:W2:Y:S01]  /*4620*/  @P1 LDC.64 R10, c[0x0][0x888] ;  /* 0x00022200ff0a1b82 */ /* 0x004ea20000000a00 */
[----:B------:R-:W-:Y:S04]  /*4630*/  @P1 IMAD R0, R4, UR36, RZ ;  /* 0x0000002404001c24 */ /* 0x000fe8000f8e02ff */
[----:B--2---:R-:W-:Y:S04]  /*4640*/  @P1 IMAD.WIDE R10, R0, 0x4, R10 ;  /* 0x00000004000a1825 */ /* 0x004fe800078e020a */
[----:B------:R-:W-:Y:S01]  /*4650*/  HFMA2 R0, -RZ, RZ, 0, 5.9604644775390625e-08 ;  /* 0x00000001ff007431 */ /* 0x000fe200000001ff */
[----:B---3-5:R3:W5:Y:S04]  /*4660*/  @P1 LDG.E R73, desc[UR4][R10.64] ;  /* 0x000000040a491981 */ /* 0x028768000c1e1900 */
[----:B------:R-:W-:Y:S01]  /*4670*/  @!P1 PRMT R158, R0, 0x7610, R158 ;  /* 0x00007610009e9816 */ /* 0x000fe2000000009e */
[----:B---3--:R-:W4:Y:S06]  /*4680*/  @!P1 LDC R73, c[0x0][0x880] ;  /* 0x00022000ff499b82 */ /* 0x008f2c0000000800 */
.L_x_79:
[----:B----45:R-:W-:Y:S01]  /*4690*/  @!P0 FSETP.EQ.AND P1, PT, R73, RZ, PT ;  /* 0x000000ff4900820b */ /* 0x030fe20003f22000 */
[----:B------:R-:W-:Y:S01]  /*46a0*/  @!UPT UIADD3 URZ, UPT, UPT, URZ, URZ, URZ ;  /* 0x000000fffffff290 */ /* 0x000fe2000fffe0ff */
[----:B------:R-:W-:Y:S11]  /*46b0*/  @!P0 BRA `(.L_x_80) ;  /* 0x0000000000188947 */ /* 0x000ff60003800000 */
[----:B------:R-:W-:Y:S02]  /*46c0*/  LOP3.LUT P0, RZ, R158, 0xff, RZ, 0xc0, !PT ;  /* 0x000000ff9eff7812 */ /* 0x000fe4000780c0ff */
[----:B------:R-:W-:Y:S04]  /*46d0*/  ISETP.NE.U32.AND P1, PT, R2, RZ, PT ;  /* 0x000000ff0200720c */ /* 0x000fe80003f25070 */
[----:B------:R-:W-:Y:S04]  /*46e0*/  ISETP.NE.AND.EX P1, PT, R3, RZ, PT, P1 ;  /* 0x000000ff0300720c */ /* 0x000fe80003f25310 */
[----:B------:R-:W-:Y:S03]  /*46f0*/  PLOP3.LUT P1, PT, P1, PT, PT, 0x8, 0x80 ;  /* 0x000000000080781c */ /* 0x000fe60000f2e170 */
[----:B------:R-:W-:Y:S11]  /*4700*/  @P0 FSETP.EQ.AND P1, PT, R73, RZ, PT ;  /* 0x000000ff4900020b */ /* 0x000ff60003f22000 */
[----:B------:R-:W-:Y:S02]  /*4710*/  @!UPT UIADD3 URZ, UPT, UPT, URZ, URZ, URZ ;  /* 0x000000fffffff290 */ /* 0x000fe4000fffe0ff */
.L_x_80:
[----:B------:R-:W3:Y:S01]  /*4720*/  SYNCS.PHASECHK.TRANS64.TRYWAIT P2, [UR21+0x50], R9 ;  /* 0x00005009ff0075a7 */ /* 0x000ee20008041115 */
[----:B------:R-:W-:Y:S04]  /*4730*/  ELECT P0, URZ, PT ;  /* 0x0000000000ff782f */ /* 0x000fe80003800000 */
[----:B------:R-:W-:Y:S11]  /*4740*/  PLOP3.LUT P1, PT, P1, P0, PT, 0xf2, 0x2f ;  /* 0x00000000002f781c */ /* 0x000ff60000f21e72 */
[----:B------:R-:W-:Y:S02]  /*4750*/  @!UPT UIADD3 URZ, UPT, UPT, URZ, URZ, URZ ;  /* 0x000000fffffff290 */ /* 0x000fe4000fffe0ff */
[----:B------:R-:W-:Y:S05]  /*4760*/  @!P1 IADD3 R8, P0, PT, R16, 0x580, RZ ;  /* 0x0000058010089810 */ /* 0x000fea0007f1e0ff */
[----:B------:R-:W-:Y:S01]  /*4770*/  @!P1 IMAD.X R6, RZ, RZ, R17, P0 ;  /* 0x000000ffff069224 */ /* 0x000fe200000e0611 */
[----:B---3--:R-:W-:Y:S07]  /*4780*/  @!P2 BRA `(.L_x_81) ;  /* 0x000000480010a947 */ /* 0x008fee0003800000 */
.L_x_143:
[----:B------:R-:W-:Y:S01]  /*4790*/  @!P1 R2UR UR5, R8 ;  /* 0x00000000080592ca */ /* 0x000fe200000e0000 */
[----:B------:R-:W-:Y:S01]  /*47a0*/  VOTEU.ALL UP0, P1 ;  /* 0x0000000000ff7886 */ /* 0x000fe20000800000 */
[----:B------:R-:W-:Y:S01]  /*47b0*/  @!P1 R2UR UR4, R6 ;  /* 0x00000000060492ca */ /* 0x000fe200000e0000 */
[----:B--2---:R-:W-:Y:S01]  /*47c0*/  @!P1 IMAD.MOV.U32 R0, RZ, RZ, 0x2000 ;  /* 0x00002000ff009424 */ /* 0x004fe200078e00ff */
[----:B------:R-:W-:Y:S01]  /*47d0*/  UMOV UR8, 0x0 ;  /* 0x0000000000087882 */ /* 0x000fe20000000000 */
[----:B------:R-:W-:Y:S01]  /*47e0*/  UMOV UR9, 0x10000000 ;  /* 0x1000000000097882 */ /* 0x000fe20000000000 */
[----:B------:R-:W-:Y:S01]  /*47f0*/  @!UP0 UIADD3 UR16, UPT, UPT, UR21, 0x200, URZ ;  /* 0x0000020015108890 */ /* 0x000fe2000fffe0ff */
[----:B------:R-:W-:Y:S01]  /*4800*/  VIADD R14, R14, 0x1 ;  /* 0x000000010e0e7836 */ /* 0x000fe20000000000 */
[----:B------:R-:W-:Y:S01]  /*4810*/  VOTEU.ALL UP0, P1 ;  /* 0x0000000000ff7886 */ /* 0x000fe20000800000 */
[----:B------:R-:W-:Y:S01]  /*4820*/  UMOV UR20, UR36 ;  /* 0x0000002400147c82 */ /* 0x000fe20008000000 */
[----:B------:R-:W-:Y:S03]  /*4830*/  UPRMT UR6, UR45, 0x654, UR17 ;  /* 0x000006542d067896 */ /* 0x000fe60008000011 */
[----:B------:R-:W-:Y:S02]  /*4840*/  IMAD.U32 R10, RZ, RZ, UR5 ;  /* 0x00000005ff0a7e24 */ /* 0x000fe4000f8e00ff */
[----:B------:R-:W-:Y:S03]  /*4850*/  IMAD.U32 R11, RZ, RZ, UR4 ;  /* 0x00000004ff0b7e24 */ /* 0x000fe6000f8e00ff */
[----:B------:R-:W-:Y:S02]  /*4860*/  @!P1 R2UR UR4, R10 ;  /* 0x000000000a0492ca */ /* 0x000fe400000e0000 */
[----:B------:R-:W-:Y:S11]  /*4870*/  @!P1 R2UR UR5, R11 ;  /* 0x000000000b0592ca */ /* 0x000ff600000e0000 */
[----:B------:R-:W-:Y:S02]  /*4880*/  @!UPT UIADD3 URZ, UPT, UPT, URZ, URZ, URZ ;  /* 0x000000fffffff290 */ /* 0x000fe4000fffe0ff */
[----:B------:R2:W-:Y:S01]  /*4890*/  @!UP0 UTMALDG.3D [UR16], [UR4], desc[UR8] ;  /* 0x00000810040085b4 */ /* 0x0005e20008011000 */
[----:B------:R2:W-:Y:S01]  /*48a0*/  @!P1 SYNCS.ARRIVE.TRANS64.RED.A0TR RZ, [UR21+0x40], R0 ;  /* 0x00004000ffff99a7 */ /* 0x0005e20008300415 */
[----:B------:R-:W-:Y:S01]  /*48b0*/  SYNCS.ARRIVE.TRANS64.RED.A1T0 RZ, [UR6], RZ ;  /* 0x000000ffffff79a7 */ /* 0x000fe20008100406 */
[----:B------:R-:W3:Y:S02]  /*48c0*/  SYNCS.PHASECHK.TRANS64.TRYWAIT P0, [UR21+0x58], R9 ;  /* 0x00005809ff0075a7 */ /* 0x000ee40008001115 */
[----:B--23--:R-:W-:Y:S05]  /*48d0*/  @!P0 BRA `(.L_x_82) ;  /* 0x0000004400d48947 */ /* 0x00cfea0003800000 */
.L_x_145:
[----:B------:R-:W-:Y:S01]  /*48e0*/  @!P1 IADD3 R6, P0, PT, R16, 0x580, RZ ;  /* 0x0000058010069810 */ /* 0x000fe20007f1e0ff */
[----:B------:R-:W-:Y:S01]  /*48f0*/  VOTEU.ALL UP0, P1 ;  /* 0x0000000000ff7886 */ /* 0x000fe20000800000 */
[----:B------:R-:W-:Y:S01]  /*4900*/  UMOV UR6, 0x0 ;  /* 0x0000000000067882 */ /* 0x000fe20000000000 */
[----:B------:R-:W-:Y:S01]  /*4910*/  UMOV UR7, 0x10000000 ;  /* 0x1000000000077882 */ /* 0x000fe20000000000 */
[----:B------:R-:W-:Y:S01]  /*4920*/  @!P1 R2UR UR5, R6 ;  /* 0x00000000060592ca */ /* 0x000fe200000e0000 */
[----:B--2---:R-:W-:Y:S01]  /*4930*/  @!P1 IMAD.X R0, RZ, RZ, R17, P0 ;  /* 0x000000ffff009224 */ /* 0x004fe200000e0611 */
[----:B------:R-:W-:Y:S01]  /*4940*/  @!UP0 UIADD3 UR10, UPT, UPT, UR18, 0x40, URZ ;  /* 0x00000040120a8890 */ /* 0x000fe2000fffe0ff */
[----:B------:R-:W-:Y:S01]  /*4950*/  R2UR UR16, R160 ;  /* 0x00000000a01072ca */ /* 0x000fe200000e0000 */
[----:B------:R-:W-:Y:S01]  /*4960*/  @!UP0 UIADD3 UR8, UPT, UPT, UR21, 0x2200, URZ ;  /* 0x0000220015088890 */ /* 0x000fe2000fffe0ff */
[----:B------:R-:W-:Y:S01]  /*4970*/  ISETP.NE.AND P0, PT, R14, 0x2, PT ;  /* 0x000000020e00780c */ /* 0x000fe20003f05270 */
[----:B------:R-:W-:Y:S01]  /*4980*/  @!UP0 UIADD3 UR9, UPT, UPT, UR21, 0x48, URZ ;  /* 0x0000004815098890 */ /* 0x000fe2000fffe0ff */
[----:B------:R-:W-:Y:S01]  /*4990*/  @!P1 R2UR UR4, R0 ;  /* 0x00000000000492ca */ /* 0x000fe200000e0000 */
[----:B------:R-:W-:Y:S01]  /*49a0*/  VOTEU.ALL UP0, P1 ;  /* 0x0000000000ff7886 */ /* 0x000fe20000800000 */
[----:B------:R-:W-:Y:S01]  /*49b0*/  UMOV UR11, UR19 ;  /* 0x00000013000b7c82 */ /* 0x000fe20008000000 */
[----:B------:R-:W-:Y:S01]  /*49c0*/  UMOV UR12, UR36 ;  /* 0x00000024000c7c82 */ /* 0x000fe20008000000 */
[----:B------:R-:W-:Y:S01]  /*49d0*/  SEL R0, RZ, 0x1, P0 ;  /* 0x00000001ff007807 */ /* 0x000fe20000000000 */
[----:B------:R-:W-:Y:S01]  /*49e0*/  UIADD3 UR20, UPT, UPT, UR13, UR63, URZ ;  /* 0x0000003f0d147290 */ /* 0x000fe2000fffe0ff */
[----:B------:R-:W-:Y:S01]  /*49f0*/  IMAD.U32 R8, RZ, RZ, UR5 ;  /* 0x00000005ff087e24 */ /* 0x000fe2000f8e00ff */
[----:B------:R-:W-:Y:S01]  /*4a00*/  LOP3.LUT R15, R15, 0x1, RZ, 0x3c, !PT ;  /* 0x000000010f0f7812 */ /* 0x000fe200078e3cff */
[----:B------:R-:W-:Y:S01]  /*4a10*/  UPLOP3.LUT UP3, UPT, UPT, UPT, UPT, 0x80, 0x8 ;  /* 0x000000000008789c */ /* 0x000fe20003f6f070 */
[----:B------:R-:W-:Y:S01]  /*4a20*/  LOP3.LUT R13, R13, R0, RZ, 0x3c, !PT ;  /* 0x000000000d0d7212 */ /* 0x000fe200078e3cff */
[----:B------:R-:W-:Y:S01]  /*4a30*/  UIADD3 UR16, UPT, UPT, UR14, UR16, URZ ;  /* 0x000000100e107290 */ /* 0x000fe2000fffe0ff */
[----:B------:R-:W-:Y:S01]  /*4a40*/  SEL R14, R14, RZ, P0 ;  /* 0x000000ff0e0e7207 */ /* 0x000fe20000000000 */
[----:B------:R-:W-:Y:S01]  /*4a50*/  UMOV UR36, UR26 ;  /* 0x0000001a00247c82 */ /* 0x000fe20008000000 */
[----:B------:R-:W-:Y:S01]  /*4a60*/  IMAD.U32 R9, RZ, RZ, UR4 ;  /* 0x00000004ff097e24 */ /* 0x000fe2000f8e00ff */
[----:B------:R-:W-:Y:S04]  /*4a70*/  @!P1 R2UR UR4, R8 ;  /* 0x00000000080492ca */ /* 0x000fe800000e0000 */
[----:B------:R-:W-:Y:S11]  /*4a80*/  @!P1 R2UR UR5, R9 ;  /* 0x00000000090592ca */ /* 0x000ff600000e0000 */
[----:B------:R-:W-:Y:S02]  /*4a90*/  @!UPT UIADD3 URZ, UPT, UPT, URZ, URZ, URZ ;  /* 0x000000fffffff290 */ /* 0x000fe4000fffe0ff */
[----:B------:R2:W-:Y:S01]  /*4aa0*/  @!UP0 UTMALDG.3D [UR8], [UR4], desc[UR6] ;  /* 0x00000608040085b4 */ /* 0x0005e20008011000 */
[----:B------:R2:W-:Y:S01]  /*4ab0*/  @!P1 SYNCS.ARRIVE.TRANS64.RED.A0TR RZ, [UR21+0x48], R7 ;  /* 0x00004807ffff99a7 */ /* 0x0005e20008300415 */
[----:B------:R-:W-:Y:S01]  /*4ac0*/  SYNCS.ARRIVE.TRANS64.RED.A1T0 RZ, [UR33], RZ ;  /* 0x000000ffffff79a7 */ /* 0x000fe20008100421 */
[----:B------:R-:W-:Y:S05]  /*4ad0*/  BRA.U UP1, `(.L_x_83) ;  /* 0xfffffff501247547 */ /* 0x000fea000b83ffff */
[----:B------:R-:W-:-:S04]  /*4ae0*/  SHF.L.U32 R3, R15, 0x1f, RZ ;  /* 0x0000001f0f037819 */ /* 0x000fc800000006ff */
[----:B------:R-:W3:Y:S02]  /*4af0*/  SYNCS.PHASECHK.TRANS64.TRYWAIT P0, [UR21+0x50], R3 ;  /* 0x00005003ff0075a7 */ /* 0x000ee40008001115 */
[----:B---3--:R-:W-:Y:S05]  /*4b00*/  @!P0 BRA `(.L_x_84) ;  /* 0x0000004400608947 */ /* 0x008fea0003800000 */
.L_x_147:
[----:B---3--:R-:W-:-:S07]  /*4b10*/  MOV R0, UR21 ;  /* 0x0000001500007c02 */ /* 0x008fce0008000f00 */
.L_x_85:
[----:B---3--:R-:W-:-:S04]  /*4b20*/  SHF.L.U32 R3, R15, 0x1f, RZ ;  /* 0x0000001f0f037819 */ /* 0x008fc800000006ff */
[----:B------:R3:W4:Y:S03]  /*4b30*/  SYNCS.PHASECHK.TRANS64.TRYWAIT P0, [R0+URZ+0x58], R3 ;  /* 0x00005803000075a7 */ /* 0x00072600080011ff */
[----:B----4-:R-:W-:Y:S05]  /*4b40*/  @!P0 NANOSLEEP.SYNCS 0x989680 ;  /* 0x009896800000895d */ /* 0x010fea0003900000 */
[----:B------:R-:W4:Y:S02]  /*4b50*/  @!P0 SYNCS.PHASECHK.TRANS64 P0, [R0+URZ+0x58], R3 ;  /* 0x00005803000085a7 */ /* 0x000f2400080010ff */
[----:B-12-4-:R-:W-:Y:S05]  /*4b60*/  @P0 EXIT ;  /* 0x000000000000094d */ /* 0x016fea0003800000 */
[----:B------:R-:W-:Y:S05]  /*4b70*/  BRA `(.L_x_85) ;  /* 0xfffffffc00e87947 */ /* 0x000fea000383ffff */
.L_x_74:
[----:B------:R-:W-:-:S06]  /*4b80*/  UISETP.GE.AND UP0, UPT, UR17, 0x4, UPT ;  /* 0x000000041100788c */ /* 0x000fcc000bf06270 */
[----:B------:R-:W-:-:S13]  /*4b90*/  PLOP3.LUT P0, PT, PT, PT, UP0, 0x80, 0x8 ;  /* 0x000000000008781c */ /* 0x000fda0003f0f008 */
[----:B------:R-:W-:Y:S05]  /*4ba0*/  @!P0 EXIT ;  /* 0x000000000000894d */ /* 0x000fea0003800000 */
[----:B------:R-:W-:Y:S01]  /*4bb0*/  BAR.SYNC.DEFER_BLOCKING 0x6, 0xa0 ;  /* 0x0182800000007b1d */ /* 0x000fe20000010000 */
[C---:B------:R-:W-:Y:S01]  /*4bc0*/  IMAD.SHL.U32 R4, R170.reuse, 0x40, RZ ;  /* 0x00000040aa047824 */ /* 0x040fe200078e00ff */
[C---:B------:R-:W-:Y:S01]  /*4bd0*/  LOP3.LUT R178, R170.reuse, 0x60, RZ, 0xc0, !PT ;  /* 0x00000060aab27812 */ /* 0x040fe200078ec0ff */
[C---:B------:R-:W-:Y:S01]  /*4be0*/  IMAD.SHL.U32 R137, R170.reuse, 0x8, RZ ;  /* 0x00000008aa897824 */ /* 0x040fe200078e00ff */
[C---:B------:R-:W-:Y:S01]  /*4bf0*/  LOP3.LUT R176, R170.reuse, 0x2, RZ, 0xc0, !PT ;  /* 0x00000002aab07812 */ /* 0x040fe200078ec0ff */
[----:B------:R-:W-:Y:S01]  /*4c00*/  IMAD.U32 R69, R170, 0x10000, RZ ;  /* 0x00010000aa457824 */ /* 0x000fe200078e00ff */
[----:B------:R-:W-:Y:S02]  /*4c10*/  UMOV UR44, 0x400 ;  /* 0x00000400002c7882 */ /* 0x000fe40000000000 */
[----:B------:R-:W1:Y:S01]  /*4c20*/  LDC.64 R156, c[0x0][0x8b0] ;  /* 0x00022c00ff9c7b82 */ /* 0x000e620000000a00 */
[----:B------:R-:W-:Y:S01]  /*4c30*/  ULEA UR44, UR45, UR44, 0x18 ;  /* 0x0000002c2d2c7291 */ /* 0x000fe2000f8ec0ff */
[----:B------:R-:W-:Y:S01]  /*4c40*/  LOP3.LUT R6, R4, 0x180, RZ, 0xc0, !PT ;  /* 0x0000018004067812 */ /* 0x000fe200078ec0ff */
[----:B------:R-:W-:Y:S01]  /*4c50*/  HFMA2 R68, -RZ, RZ, 0, 0 ;  /* 0x00000000ff447431 */ /* 0x000fe200000001ff */
[----:B------:R-:W-:Y:S01]  /*4c60*/  LOP3.LUT R69, R69, 0x600000, RZ, 0xc0, !PT ;  /* 0x0060000045457812 */ /* 0x000fe200078ec0ff */
[----:B------:R-:W-:Y:S01]  /*4c70*/  UIADD3 UR4, UPT, UPT, UR44, 0x4200, URZ ;  /* 0x000042002c047890 */ /* 0x000fe2000fffe0ff */
[----:B------:R-:W-:Y:S01]  /*4c80*/  LOP3.LUT R137, R6, 0x30, R137, 0xf8, !PT ;  /* 0x0000003006897812 */ /* 0x000fe200078ef889 */
[----:B------:R-:W-:Y:S01]  /*4c90*/  IMAD.MOV.U32 R168, RZ, RZ, RZ ;  /* 0x000000ffffa87224 */ /* 0x000fe200078e00ff */
[----:B------:R-:W2:Y:S01]  /*4ca0*/  LDC.64 R138, c[0x0][0x8a8] ;  /* 0x00022a00ff8a7b82 */ /* 0x000ea20000000a00 */
[----:B------:R-:W-:Y:S01]  /*4cb0*/  LOP3.LUT R170, R170, 0x4, RZ, 0xc0, !PT ;  /* 0x00000004aaaa7812 */ /* 0x000fe200078ec0ff */
[----:B------:R-:W-:Y:S01]  /*4cc0*/  IMAD.MOV.U32 R162, RZ, RZ, RZ ;  /* 0x000000ffffa27224 */ /* 0x000fe200078e00ff */
[----:B------:R-:W-:-:S02]  /*4cd0*/  LOP3.LUT R137, R137, 0x1e40, R4, 0xf8, !PT ;  /* 0x00001e4089897812 */ /* 0x000fc400078ef804 */
[----:B------:R-:W-:Y:S01]  /*4ce0*/  CS2R R166, SRZ ;  /* 0x0000000000a67805 */ /* 0x000fe2000001ff00 */
[----:B------:R-:W-:Y:S01]  /*4cf0*/  IMAD.MOV.U32 R165, RZ, RZ, RZ ;  /* 0x000000ffffa57224 */ /* 0x000fe200078e00ff */
[----:B------:R-:W-:Y:S01]  /*4d00*/  IADD3 R169, PT, PT, -R170, 0x2, RZ ;  /* 0x00000002aaa97810 */ /* 0x000fe20007ffe1ff */
[----:B------:R-:W-:Y:S01]  /*4d10*/  IMAD.MOV R164, RZ, RZ, -R176 ;  /* 0x000000ffffa47224 */ /* 0x000fe200078e0ab0 */
[----:B------:R-:W-:Y:S01]  /*4d20*/  IADD3 R171, PT, PT, R137, UR44, RZ ;  /* 0x0000002c89ab7c10 */ /* 0x000fe2000fffe0ff */
[----:B------:R-:W3:Y:S01]  /*4d30*/  LDS R0, [UR44+0x120] ;  /* 0x0001202cff007984 */ /* 0x000ee20008000800 */
[----:B------:R-:W-:Y:S01]  /*4d40*/  IMAD.MOV R163, RZ, RZ, -R170 ;  /* 0x000000ffffa37224 */ /* 0x000fe200078e0aaa */
[----:B------:R-:W-:Y:S01]  /*4d50*/  MOV R177, UR4 ;  /* 0x0000000400b17c02 */ /* 0x000fe20008000f00 */
[----:B------:R-:W4:Y:S01]  /*4d60*/  LDCU UR58, c[0x0][0x370] ;  /* 0x00006e00ff3a77ac */ /* 0x000f220008000800 */
[----:B------:R-:W-:Y:S01]  /*4d70*/  VIADD R171, R171, 0x200 ;  /* 0x00000200abab7836 */ /* 0x000fe20000000000 */
[----:B------:R-:W1:Y:S01]  /*4d80*/  LDCU UR43, c[0x0][0xb0c] ;  /* 0x00016180ff2b77ac */ /* 0x000e620008000800 */
[----:B------:R-:W1:Y:S01]  /*4d90*/  LDCU UR39, c[0x0][0xb30] ;  /* 0x00016600ff2777ac */ /* 0x000e620008000800 */
[----:B------:R-:W1:Y:S01]  /*4da0*/  LDCU.64 UR56, c[0x0][0x888] ;  /* 0x00011100ff3877ac */ /* 0x000e620008000a00 */
[----:B------:R-:W1:Y:S01]  /*4db0*/  LDCU.64 UR40, c[0x0][0xb28] ;  /* 0x00016500ff2877ac */ /* 0x000e620008000a00 */
[----:B------:R-:W1:Y:S01]  /*4dc0*/  LDCU.64 UR60, c[0x0][0x890] ;  /* 0x00011200ff3c77ac */ /* 0x000e620008000a00 */
[----:B------:R-:W1:Y:S01]  /*4dd0*/  LDCU.128 UR52, c[0x0][0xb10] ;  /* 0x00016200ff3477ac */ /* 0x000e620008000c00 */
[----:B------:R-:W1:Y:S01]  /*4de0*/  LDCU UR47, c[0x0][0x374] ;  /* 0x00006e80ff2f77ac */ /* 0x000e620008000800 */
[----:B------:R-:W-:Y:S01]  /*4df0*/  UIADD3 UR62, UPT, UPT, UR44, 0x200, URZ ;  /* 0x000002002c3e7890 */ /* 0x000fe2000fffe0ff */
[----:B-1234-:R-:W-:-:S11]  /*4e00*/  IMAD.IADD R69, R0, 0x1, R69 ;  /* 0x0000000100457824 */ /* 0x01efd600078e0245 */
.L_x_112:
[C---:B------:R-:W-:Y:S02]  /*4e10*/  LEA R3, R162.reuse, UR44, 0x3 ;  /* 0x0000002ca2037c11 */ /* 0x040fe4000f8e18ff */
[----:B------:R-:W-:Y:S02]  /*4e20*/  SHF.L.U32 R0, R167, 0x1f, RZ ;  /* 0x0000001fa7007819 */ /* 0x000fe400000006ff */
[----:B-1----:R-:W-:Y:S02]  /*4e30*/  LEA R5, R162, UR44, 0x4 ;  /* 0x0000002ca2057c11 */ /* 0x002fe4000f8e20ff */
[----:B------:R-:W1:Y:S02]  /*4e40*/  SYNCS.PHASECHK.TRANS64.TRYWAIT P0, [R3+URZ+0x70], R0 ;  /* 0x00007000030075a7 */ /* 0x000e6400080011ff */
[----:B-1----:R-:W-:Y:S05]  /*4e50*/  @!P0 BRA `(.L_x_86) ;  /* 0x0000004000a48947 */ /* 0x002fea0003800000 */
.L_x_148:
        /* <DEDUP_REMOVED lines=11> */
[----:B------:R-:W-:Y:S01]  /*4f10*/  PLOP3.LUT P0, PT, PT, PT, UP1, 0x80, 0x8 ;  /* 0x000000000008781c */ /* 0x000fe20003f0f018 */
[----:B------:R-:W-:Y:S11]  /*4f20*/  UP2UR UR46, UPR, URZ, 0x2 ;  /* 0x00000002ff2e7883 */ /* 0x000ff60008000000 */
[----:B------:R-:W-:Y:S01]  /*4f30*/  @!UPT UIADD3 URZ, UPT, UPT, URZ, URZ, URZ ;  /* 0x000000fffffff290 */ /* 0x000fe2000fffe0ff */
[----:B-1----:R-:W-:Y:S02]  /*4f40*/  @P0 SHF.R.U32.HI R0, RZ, 0x10, R5 ;  /* 0x00000010ff000819 */ /* 0x002fe40000011605 */
        /* <DEDUP_REMOVED lines=12> */
[----:B------:R-:W2:Y:S01]  /*5010*/  LDCU UR12, c[0x0][0xb20] ;  /* 0x00016400ff0c77ac */ /* 0x000ea20008000800 */
[----:B------:R-:W-:Y:S02]  /*5020*/  UIMAD.WIDE.U32 UR4, UR47, UR55, URZ ;  /* 0x000000372f0472a5 */ /* 0x000fe4000f8e00ff */
[----:B------:R-:W-:Y:S02]  /*5030*/  UIMAD.WIDE.U32 UR6, UR58, UR52, URZ ;  /* 0x000000343a0672a5 */ /* 0x000fe4000f8e00ff */
[----:B------:R-:W-:Y:S02]  /*5040*/  UISETP.NE.AND UP0, UPT, UR54, 0x1, UPT ;  /* 0x000000013600788c */ /* 0x000fe4000bf05270 */
[----:B------:R-:W-:Y:S02]  /*5050*/  UIMAD.WIDE.U32 UR8, UR37, UR55, URZ ;  /* 0x00000037250872a5 */ /* 0x000fe4000f8e00ff */
[----:B------:R-:W-:Y:S02]  /*5060*/  UIMAD.WIDE.U32 UR10, UR38, UR52, URZ ;  /* 0x00000034260a72a5 */ /* 0x000fe4000f8e00ff */
[----:B------:R-:W-:Y:S02]  /*5070*/  UISETP.NE.AND UP1, UPT, UR43, 0x1, UPT ;  /* 0x000000012b00788c */ /* 0x000fe4000bf25270 */
[----:B------:R-:W-:Y:S01]  /*5080*/  UISETP.NE.AND UP2, UPT, UR42, 0x1, UPT ;  /* 0x000000012a00788c */ /* 0x000fe2000bf45270 */
[----:B------:R-:W-:Y:S02]  /*5090*/  UMOV UR4, UR5 ;  /* 0x0000000500047c82 */ /* 0x000fe40008000000 */
[----:B--2---:R-:W-:Y:S03]  /*50a0*/  USHF.R.U32.HI UR5, URZ, UR12, UR4 ;  /* 0x0000000cff057299 */ /* 0x004fe60008011604 */
[----:B------:R-:W-:Y:S02]  /*50b0*/  UMOV UR4, UR7 ;  /* 0x0000000700047c82 */ /* 0x000fe40008000000 */
[----:B------:R-:W-:Y:S02]  /*50c0*/  USHF.R.U32.HI UR7, URZ, UR53, UR4 ;  /* 0x00000035ff077299 */ /* 0x000fe40008011604 */
[----:B------:R-:W-:Y:S02]  /*50d0*/  USEL UR4, UR47, UR5, !UP0 ;  /* 0x000000052f047287 */ /* 0x000fe4000c000000 */
[----:B------:R-:W-:Y:S01]  /*50e0*/  USEL UR7, UR58, UR7, !UP1 ;  /* 0x000000073a077287 */ /* 0x000fe2000c800000 */
[----:B------:R-:W-:Y:S01]  /*50f0*/  UMOV UR5, UR9 ;  /* 0x0000000900057c82 */ /* 0x000fe20008000000 */
[----:B------:R-:W-:Y:S02]  /*5100*/  UIMAD.WIDE.U32 UR8, UR4, UR40, URZ ;  /* 0x00000028040872a5 */ /* 0x000fe4000f8e00ff */
[----:B------:R-:W-:Y:S03]  /*5110*/  USHF.R.U32.HI UR6, URZ, UR12, UR5 ;  /* 0x0000000cff067299 */ /* 0x000fe60008011605 */
[----:B------:R-:W-:Y:S01]  /*5120*/  UMOV UR5, UR11 ;  /* 0x0000000b00057c82 */ /* 0x000fe20008000000 */
[----:B------:R-:W-:Y:S02]  /*5130*/  UIMAD.WIDE.U32 UR10, UR7, UR40, URZ ;  /* 0x00000028070a72a5 */ /* 0x000fe4000f8e00ff */
[----:B------:R-:W-:Y:S02]  /*5140*/  USHF.R.U32.HI UR12, URZ, UR53, UR5 ;  /* 0x00000035ff0c7299 */ /* 0x000fe40008011605 */
[----:B------:R-:W-:Y:S01]  /*5150*/  USEL UR6, UR37, UR6, !UP0 ;  /* 0x0000000625067287 */ /* 0x000fe2000c000000 */
[----:B------:R-:W-:Y:S02]  /*5160*/  UMOV UR5, UR9 ;  /* 0x0000000900057c82 */ /* 0x000fe40008000000 */
[----:B------:R-:W-:Y:S01]  /*5170*/  UMOV UR10, UR11 ;  /* 0x0000000b000a7c82 */ /* 0x000fe20008000000 */
[----:B------:R-:W-:Y:S02]  /*5180*/  @UP2 USHF.R.U32.HI UR4, URZ, UR41, UR5 ;  /* 0x00000029ff042299 */ /* 0x000fe40008011605 */
[----:B------:R-:W-:Y:S02]  /*5190*/  @UP2 USHF.R.U32.HI UR7, URZ, UR41, UR10 ;  /* 0x00000029ff072299 */ /* 0x000fe4000801160a */
[----:B------:R-:W-:Y:S02]  /*51a0*/  UIMAD UR4, UR42, UR4, URZ ;  /* 0x000000042a0472a4 */ /* 0x000fe4000f8e02ff */
[----:B------:R-:W-:Y:S02]  /*51b0*/  UIMAD.WIDE.U32 UR10, UR6, UR40, URZ ;  /* 0x00000028060a72a5 */ /* 0x000fe4000f8e00ff */
[----:B------:R-:W-:Y:S02]  /*51c0*/  USEL UR5, UR38, UR12, !UP1 ;  /* 0x0000000c26057287 */ /* 0x000fe4000c800000 */
[----:B------:R-:W-:Y:S02]  /*51d0*/  UIMAD UR8, UR42, UR7, URZ ;  /* 0x000000072a0872a4 */ /* 0x000fe4000f8e02ff */
[----:B------:R-:W-:Y:S03]  /*51e0*/  UISETP.GE.AND UP0, UPT, UR6, UR4, UPT ;  /* 0x000000040600728c */ /* 0x000fe6000bf06270 */
[----:B------:R-:W-:Y:S01]  /*51f0*/  UMOV UR4, UR11 ;  /* 0x0000000b00047c82 */ /* 0x000fe20008000000 */
[----:B------:R-:W-:Y:S02]  /*5200*/  UISETP.GE.OR UP0, UPT, UR5, UR8, UP0 ;  /* 0x000000080500728c */ /* 0x000fe40008706670 */
[----:B------:R-:W-:Y:S02]  /*5210*/  USHF.R.U32.HI UR4, URZ, UR41, UR4 ;  /* 0x00000029ff047299 */ /* 0x000fe40008011604 */
[----:B------:R-:W-:Y:S02]  /*5220*/  UIMAD.WIDE.U32 UR8, UR5, UR40, URZ ;  /* 0x00000028050872a5 */ /* 0x000fe4000f8e00ff */
[----:B------:R-:W-:Y:S02]  /*5230*/  USEL UR11, UR6, UR4, !UP2 ;  /* 0x00000004060b7287 */ /* 0x000fe4000d000000 */
[----:B------:R-:W-:Y:S02]  /*5240*/  UIADD3 UR8, UPT, UPT, -UR5, URZ, URZ ;  /* 0x000000ff05087290 */ /* 0x000fe4000fffe1ff */
[----:B------:R-:W-:Y:S01]  /*5250*/  UIADD3 UR10, UPT, UPT, -UR11, URZ, URZ ;  /* 0x000000ff0b0a7290 */ /* 0x000fe2000fffe1ff */
[----:B------:R-:W-:Y:S01]  /*5260*/  @!UP0 UMOV UR4, UR9 ;  /* 0x0000000900048c82 */ /* 0x000fe20008000000 */
[----:B------:R-:W-:Y:S02]  /*5270*/  UIADD3 UR9, UPT, UPT, -UR6, URZ, URZ ;  /* 0x000000ff06097290 */ /* 0x000fe4000fffe1ff */
[----:B------:R-:W-:Y:S02]  /*5280*/  @!UP0 USHF.R.U32.HI UR4, URZ, UR41, UR4 ;  /* 0x00000029ff048299 */ /* 0x000fe40008011604 */
[----:B------:R-:W-:Y:S02]  /*5290*/  UIMAD UR10, UR42, UR10, UR6 ;  /* 0x0000000a2a0a72a4 */ /* 0x000fe4000f8e0206 */
[----:B------:R-:W-:Y:S04]  /*52a0*/  @!UP0 USEL UR4, UR5, UR4, !UP2 ;  /* 0x0000000405048287 */ /* 0x000fe8000d000000 */
[----:B------:R-:W-:Y:S02]  /*52b0*/  @!UP0 UIMAD UR10, UR7, UR10, UR4 ;  /* 0x0000000a070a82a4 */ /* 0x000fe4000f8e0204 */
[----:B------:R-:W-:Y:S02]  /*52c0*/  @!UP0 UIADD3 UR11, UPT, UPT, UR11, -UR4, URZ ;  /* 0x800000040b0b8290 */ /* 0x000fe4000fffe0ff */
[----:B------:R-:W-:Y:S02]  /*52d0*/  UIMAD UR7, UR43, UR8, UR38 ;  /* 0x000000082b0772a4 */ /* 0x000fe4000f8e0226 */
[----:B------:R-:W-:Y:S02]  /*52e0*/  @!UP0 UIMAD UR6, UR11, UR42, UR5 ;  /* 0x0000002a0b0682a4 */ /* 0x000fe4000f8e0205 */
[----:B------:R-:W-:Y:S01]  /*52f0*/  UIMAD UR4, UR54, UR9, UR37 ;  /* 0x00000009360472a4 */ /* 0x000fe2000f8e0225 */
[----:B------:R-:W-:Y:S02]  /*5300*/  @!UP0 UMOV UR5, UR10 ;  /* 0x0000000a00058c82 */ /* 0x000fe40008000000 */
[----:B------:R-:W-:Y:S02]  /*5310*/  UIMAD UR38, UR5, UR43, UR7 ;  /* 0x0000002b052672a4 */ /* 0x000fe4000f8e0207 */
[----:B------:R-:W-:Y:S11]  /*5320*/  UIMAD UR37, UR6, UR54, UR4 ;  /* 0x00000036062572a4 */ /* 0x000ff6000f8e0204 */
[----:B------:R-:W-:Y:S01]  /*5330*/  @!UPT UIADD3 URZ, UPT, UPT, URZ, URZ, URZ ;  /* 0x000000fffffff290 */ /* 0x000fe2000fffe0ff */
.L_x_87:
[----:B------:R-:W-:Y:S01]  /*5340*/  UISETP.NE.AND UP0, UPT, UR39, 0x1, UPT ;  /* 0x000000012700788c */ /* 0x000fe2000bf05270 */
[----:B------:R-:W-:Y:S01]  /*5350*/  IADD3 R162, PT, PT, R162, 0x1, RZ ;  /* 0x00000001a2a27810 */ /* 0x000fe20007ffe0ff */
[----:B------:R-:W-:Y:S02]  /*5360*/  USHF.L.U32 UR50, UR16, 0x7, URZ ;  /* 0x0000000710327899 */ /* 0x000fe400080006ff */
[----:B------:R-:W-:Y:S07]  /*5370*/  USHF.L.U32 UR49, UR20, 0x7, URZ ;  /* 0x0000000714317899 */ /* 0x000fee00080006ff */
[----:B------:R-:W2:Y:S01]  /*5380*/  @!UP0 LDCU.128 UR12, c[0x0][0xb10] ;  /* 0x00016200ff0c87ac */ /* 0x000ea20008000c00 */
[----:B------:R-:W3:Y:S01]  /*5390*/  @!UP0 LDCU UR5, c[0x0][0xb0c] ;  /* 0x00016180ff0587ac */ /* 0x000ee20008000800 */
[----:B------:R-:W4:Y:S01]  /*53a0*/  @!UP0 LDCU UR10, c[0x0][0xb20] ;  /* 0x00016400ff0a87ac */ /* 0x000f220008000800 */
[----:B--2---:R-:W-:Y:S02]  /*53b0*/  UIMAD.WIDE.U32 UR8, UR38, UR12, URZ ;  /* 0x0000000c260872a5 */ /* 0x004fe4000f8e00ff */
[----:B------:R-:W-:Y:S02]  /*53c0*/  UIMAD.WIDE.U32 UR6, UR37, UR15, URZ ;  /* 0x0000000f250672a5 */ /* 0x000fe4000f8e00ff */
[----:B------:R-:W-:Y:S03]  /*53d0*/  @!UP0 UISETP.NE.AND UP1, UPT, UR14, 0x1, UPT ;  /* 0x000000010e00888c */ /* 0x000fe6000bf25270 */
[----:B------:R-:W-:Y:S01]  /*53e0*/  @!UP0 UMOV UR4, UR9 ;  /* 0x0000000900048c82 */ /* 0x000fe20008000000 */
[----:B---3--:R-:W-:Y:S02]  /*53f0*/  @!UP0 UISETP.NE.AND UP2, UPT, UR5, 0x1, UPT ;  /* 0x000000010500888c */ /* 0x008fe4000bf45270 */
[----:B------:R-:W-:Y:S01]  /*5400*/  @!UP0 USHF.R.U32.HI UR4, URZ, UR13, UR4 ;  /* 0x0000000dff048299 */ /* 0x000fe20008011604 */
[----:B------:R-:W-:Y:S02]  /*5410*/  @!UP0 UMOV UR6, UR7 ;  /* 0x0000000700068c82 */ /* 0x000fe40008000000 */
[----:B----4-:R-:W-:Y:S02]  /*5420*/  @!UP0 USHF.R.U32.HI UR6, URZ, UR10, UR6 ;  /* 0x0000000aff068299 */ /* 0x010fe40008011606 */
[----:B------:R-:W-:Y:S02]  /*5430*/  @!UP0 USEL UR7, UR38, UR4, !UP2 ;  /* 0x0000000426078287 */ /* 0x000fe4000d000000 */
[----:B------:R-:W-:Y:S04]  /*5440*/  @!UP0 USEL UR6, UR37, UR6, !UP1 ;  /* 0x0000000625068287 */ /* 0x000fe8000c800000 */
[----:B------:R-:W-:Y:S02]  /*5450*/  @!UP0 UIADD3 UR4, UPT, UPT, -UR7, UR6, URZ ;  /* 0x0000000607048290 */ /* 0x000fe4000fffe1ff */
[----:B------:R-:W-:Y:S02]  /*5460*/  @!UP0 UIADD3 UR6, UPT, UPT, UR7, -UR6, URZ ;  /* 0x8000000607068290 */ /* 0x000fe4000fffe0ff */
[----:B------:R-:W-:Y:S02]  /*5470*/  @!UP0 UIMAD UR38, UR4, UR5, UR38 ;  /* 0x00000005042682a4 */ /* 0x000fe4000f8e0226 */
[----:B------:R-:W-:Y:S02]  /*5480*/  @!UP0 UIMAD UR37, UR6, UR14, UR37 ;  /* 0x0000000e062582a4 */ /* 0x000fe4000f8e0225 */
[----:B------:R-:W-:Y:S09]  /*5490*/  ULOP3.LUT UP0, URZ, UR62, 0x1b0, URZ, 0xc0, !UPT ;  /* 0x000001b03eff7892 */ /* 0x000ff2000f80c0ff */
[----:B------:R-:W-:Y:S05]  /*54a0*/  BRA.U !UP0, `(.L_x_88) ;  /* 0x0000000108407547 */ /* 0x000fea000b800000 */
[----:B------:R-:W2:Y:S01]  /*54b0*/  LDCU.64 UR8, c[0x4][0x80] ;  /* 0x01001000ff0877ac */ /* 0x000ea20008000a00 */
[----:B------:R-:W-:Y:S01]  /*54c0*/  MOV R3, 0x0 ;  /* 0x0000000000037802 */ /* 0x000fe20000000f00 */
[----:B------:R-:W-:Y:S02]  /*54d0*/  HFMA2 R12, -RZ, RZ, 0, 5.9604644775390625e-08 ;  /* 0x00000001ff0c7431 */ /* 0x000fe400000001ff */
[----:B------:R-:W-:Y:S02]  /*54e0*/  IMAD.MOV.U32 R8, RZ, RZ, 0x70 ;  /* 0x00000070ff087424 */ /* 0x000fe400078e00ff */
[----:B------:R-:W-:Y:S01]  /*54f0*/  IMAD.MOV.U32 R13, RZ, RZ, RZ ;  /* 0x000000ffff0d7224 */ /* 0x000fe200078e00ff */
[----:B------:R-:W3:Y:S01]  /*5500*/  LDCU.64 UR6, c[0x4][0x88] ;  /* 0x01001100ff0677ac */ /* 0x000ee20008000a00 */
[----:B------:R-:W4:Y:S01]  /*5510*/  LDC.64 R2, c[0x4][R3] ;  /* 0x0100000003027b82 */ /* 0x000f220000000a00 */
[----:B------:R-:W1:Y:S01]  /*5520*/  LDCU.64 UR4, c[0x4][0x8] ;  /* 0x01000100ff0477ac */ /* 0x000e620008000a00 */
[----:B--2---:R-:W-:Y:S01]  /*5530*/  MOV R5, UR9 ;  /* 0x0000000900057c02 */ /* 0x004fe20008000f00 */
[----:B------:R-:W-:Y:S01]  /*5540*/  IMAD.U32 R4, RZ, RZ, UR8 ;  /* 0x00000008ff047e24 */ /* 0x000fe2000f8e00ff */
[----:B---3--:R-:W-:Y:S01]  /*5550*/  MOV R7, UR7 ;  /* 0x0000000700077c02 */ /* 0x008fe20008000f00 */
[----:B------:R-:W-:Y:S01]  /*5560*/  IMAD.U32 R6, RZ, RZ, UR6 ;  /* 0x00000006ff067e24 */ /* 0x000fe2000f8e00ff */
[----:B-1----:R-:W-:Y:S01]  /*5570*/  MOV R11, UR5 ;  /* 0x00000005000b7c02 */ /* 0x002fe20008000f00 */
[----:B------:R-:W-:Y:S02]  /*5580*/  IMAD.U32 R10, RZ, RZ, UR4 ;  /* 0x00000004ff0a7e24 */ /* 0x000fe4000f8e00ff */
[----:B------:R-:W-:Y:S07]  /*5590*/  LEPC R20, `(.L_x_88) ;  /* 0x000000001014794e */ /* 0x000fee0000000000 */
[----:B----45:R-:W-:Y:S05]  /*55a0*/  CALL.ABS.NOINC R2 ;  /* 0x0000000002007343 */ /* 0x030fea0003c00000 */
.L_x_88:
[----:B------:R-:W-:Y:S01]  /*55b0*/  LOP3.LUT P0, RZ, R177, 0x1b0, RZ, 0xc0, !PT ;  /* 0x000001b0b1ff7812 */ /* 0x000fe2000780c0ff */
[----:B------:R-:W-:Y:S11]  /*55c0*/  BSSY.RECONVERGENT B6, `(.L_x_89) ;  /* 0x0000013000067945 */ /* 0x000ff60003800200 */
[----:B------:R-:W-:Y:S01]  /*55d0*/  @!UPT UIADD3 URZ, UPT, UPT, URZ, URZ, URZ ;  /* 0x000000fffffff290 */ /* 0x000fe2000fffe0ff */
[----:B------:R-:W-:Y:S05]  /*55e0*/  @!P0 BRA `(.L_x_90) ;  /* 0x0000000000408947 */ /* 0x000fea0003800000 */
        /* <DEDUP_REMOVED lines=16> */
.L_x_90:
[----:B------:R-:W-:Y:S05]  /*56f0*/  BSYNC.RECONVERGENT B6 ;  /* 0x0000000000067941 */ /* 0x000fea0003800200 */
.L_x_89:
[----:B------:R-:W-:Y:S01]  /*5700*/  R2UR UR4, R161 ;  /* 0x00000000a10472ca */ /* 0x000fe200000e0000 */
[----:B------:R-:W-:Y:S01]  /*5710*/  UISETP.NE.U32.AND UP0, UPT, UR60, URZ, UPT ;  /* 0x000000ff3c00728c */ /* 0x000fe2000bf05070 */
[----:B------:R-:W-:Y:S02]  /*5720*/  ISETP.NE.U32.AND P4, PT, R156, RZ, PT ;  /* 0x000000ff9c00720c */ /* 0x000fe40003f85070 */
[----:B------:R-:W-:Y:S01]  /*5730*/  ISETP.NE.U32.AND P2, PT, RZ, UR56, PT ;  /* 0x00000038ff007c0c */ /* 0x000fe2000bf45070 */
[----:B------:R-:W-:Y:S01]  /*5740*/  UISETP.NE.AND.EX UP1, UPT, UR61, URZ, UPT, UP0 ;  /* 0x000000ff3d00728c */ /* 0x000fe2000bf25300 */
[----:B------:R-:W-:Y:S01]  /*5750*/  ISETP.NE.AND.EX P4, PT, R157, RZ, PT, P4 ;  /* 0x000000ff9d00720c */ /* 0x000fe20003f85340 */
[----:B------:R-:W-:Y:S01]  /*5760*/  UPLOP3.LUT UP0, UPT, UPT, UPT, UPT, 0x40, 0x4 ;  /* 0x000000000004789c */ /* 0x000fe20003f0e870 */
[----:B------:R-:W-:Y:S05]  /*5770*/  ISETP.NE.AND.EX P2, PT, RZ, UR57, PT, P2 ;  /* 0x00000039ff007c0c */ /* 0x000fea000bf45320 */
[----:B------:R-:W-:Y:S06]  /*5780*/  UISETP.NE.AND UP2, UPT, UR4, URZ, UPT ;  /* 0x000000ff0400728c */ /* 0x000fec000bf45270 */
[----:B------:R-:W-:Y:S05]  /*5790*/  PLOP3.LUT P1, PT, PT, PT, UP2, 0x80, 0x8 ;  /* 0x000000000008781c */ /* 0x000fea0003f2f028 */
[----:B------:R-:W-:Y:S06]  /*57a0*/  @UP2 UPLOP3.LUT UP0, UPT, UPT, UPT, UP1, 0x80, 0x8 ;  /* 0x000000000008289c */ /* 0x000fec0003f0f010 */
[----:B------:R-:W-:Y:S01]  /*57b0*/  PLOP3.LUT P0, PT, PT, PT, UP0, 0x80, 0x8 ;  /* 0x000000000008781c */ /* 0x000fe20003f0f008 */
[----:B------:R-:W-:Y:S01]  /*57c0*/  @!UPT UIADD3 URZ, UPT, UPT, URZ, URZ, URZ ;  /* 0x000000fffffff290 */ /* 0x000fe2000fffe0ff */
[----:B------:R-:W-:Y:S11]  /*57d0*/  BRA.U !UP1, `(.L_x_91) ;  /* 0x00000001093c7547 */ /* 0x000ff6000b800000 */
[----:B------:R-:W-:Y:S01]  /*57e0*/  UISETP.NE.U32.AND UP0, UPT, UR56, URZ, UPT ;  /* 0x000000ff3800728c */ /* 0x000fe2000bf05070 */
[----:B-1----:R-:W-:Y:S01]  /*57f0*/  HFMA2 R0, -RZ, RZ, 0, 5.9604644775390625e-08 ;  /* 0x00000001ff007431 */ /* 0x002fe200000001ff */
[----:B------:R-:W1:Y:S01]  /*5800*/  LDCU.64 UR8, c[0x0][0x358] ;  /* 0x00006b00ff0877ac */ /* 0x000e620008000a00 */
[----:B------:R-:W-:Y:S01]  /*5810*/  IMAD.MOV.U32 R158, RZ, RZ, 0x1 ;  /* 0x00000001ff9e7424 */ /* 0x000fe200078e00ff */
[----:B------:R-:W-:Y:S06]  /*5820*/  UISETP.NE.AND.EX UP0, UPT, UR57, URZ, UPT, UP0 ;  /* 0x000000ff3900728c */ /* 0x000fec000bf05300 */
[----:B------:R-:W-:Y:S05]  /*5830*/  PLOP3.LUT P3, PT, PT, PT, UP0, 0x80, 0x8 ;  /* 0x000000000008781c */ /* 0x000fea0003f6f008 */
[----:B------:R-:W2:Y:S01]  /*5840*/  @UP0 LDCU.64 UR4, c[0x0][0x888] ;  /* 0x00011100ff0407ac */ /* 0x000ea20008000a00 */
[----:B------:R-:W-:Y:S07]  /*5850*/  @UP0 UIMAD UR6, UR36, UR60, URZ ;  /* 0x0000003c240602a4 */ /* 0x000fee000f8e02ff */
[----:B------:R-:W-:Y:S01]  /*5860*/  @!P3 PRMT R158, R0, 0x7610, R158 ;  /* 0x00007610009eb816 */ /* 0x000fe2000000009e */
[----:B--2---:R-:W-:Y:S06]  /*5870*/  @UP0 UIMAD.WIDE UR4, UR6, 0x4, UR4 ;  /* 0x00000004060408a5 */ /* 0x004fec000f8e0204 */
[----:B------:R-:W-:Y:S01]  /*5880*/  IMAD.U32 R2, RZ, RZ, UR4 ;  /* 0x00000004ff027e24 */ /* 0x000fe2000f8e00ff */
[----:B------:R-:W-:Y:S04]  /*5890*/  MOV R3, UR5 ;  /* 0x0000000500037c02 */ /* 0x000fe80008000f00 */
[----:B------:R-:W2:Y:S01]  /*58a0*/  @!UP0 LDCU UR4, c[0x0][0x880] ;  /* 0x00011000ff0487ac */ /* 0x000ea20008000800 */
[----:B-1---5:R3:W5:Y:S02]  /*58b0*/  @P3 LDG.E R73, desc[UR8][R2.64] ;  /* 0x0000000802493981 */ /* 0x022764000c1e1900 */
[----:B--23--:R-:W-:Y:S02]  /*58c0*/  @!P3 IMAD.U32 R73, RZ, RZ, UR4 ;  /* 0x00000004ff49be24 */ /* 0x00cfe4000f8e00ff */
.L_x_91:
[----:B------:R-:W-:Y:S05]  /*58d0*/  @!P4 BRA `(.L_x_92) ;  /* 0x000000000024c947 */ /* 0x000fea0003800000 */
[----:B------:R-:W-:Y:S01]  /*58e0*/  ISETP.NE.U32.AND P3, PT, R138, RZ, PT ;  /* 0x000000ff8a00720c */ /* 0x000fe20003f65070 */
[----:B------:R-:W2:Y:S03]  /*58f0*/  LDCU.64 UR4, c[0x0][0x358] ;  /* 0x00006b00ff0477ac */ /* 0x000ea60008000a00 */
[----:B------:R-:W-:Y:S11]  /*5900*/  ISETP.NE.AND.EX P3, PT, R139, RZ, PT, P3 ;  /* 0x000000ff8b00720c */ /* 0x000ff60003f65330 */
[----:B------:R-:W-:Y:S02]  /*5910*/  @!UPT UIADD3 URZ, UPT, UPT, URZ, URZ, URZ ;  /* 0x000000fffffff290 */ /* 0x000fe4000fffe0ff */
[----:B------:R-:W3:Y:S01]  /*5920*/  @P3 LDC.64 R2, c[0x0][0x8a8] ;  /* 0x00022a00ff023b82 */ /* 0x000ee20000000a00 */
[----:B-1----:R-:W-:Y:S04]  /*5930*/  @P3 IMAD R0, R156, UR36, RZ ;  /* 0x000000249c003c24 */ /* 0x002fe8000f8e02ff */
[----:B---3--:R-:W-:Y:S05]  /*5940*/  @P3 IMAD.WIDE R2, R0, 0x4, R2 ;  /* 0x0000000400023825 */ /* 0x008fea00078e0202 */
[----:B--2--5:R2:W5:Y:S02]  /*5950*/  @P3 LDG.E R70, desc[UR4][R2.64] ;  /* 0x0000000402463981 */ /* 0x024564000c1e1900 */
[----:B--2---:R-:W3:Y:S02]  /*5960*/  @!P3 LDC R70, c[0x0][0x8a0] ;  /* 0x00022800ff46bb82 */ /* 0x004ee40000000800 */
.L_x_92:
[----:B-----5:R-:W-:Y:S01]  /*5970*/  FSETP.NEU.AND P4, PT, R73, RZ, PT ;  /* 0x000000ff4900720b */ /* 0x020fe20003f8d000 */
[----:B------:R-:W-:Y:S01]  /*5980*/  BSSY B1, `(.L_x_93) ;  /* 0x0000047000017945 */ /* 0x000fe20003800000 */
[----:B------:R-:W-:Y:S01]  /*5990*/  SEL R7, RZ, 0xffffffff, P2 ;  /* 0xffffffffff077807 */ /* 0x000fe20001000000 */
[----:B------:R-:W-:Y:S01]  /*59a0*/  IMAD.MOV.U32 R187, RZ, RZ, 0x1 ;  /* 0x00000001ffbb7424 */ /* 0x000fe200078e00ff */
[----:B------:R-:W-:Y:S01]  /*59b0*/  LOP3.LUT P3, RZ, R158, 0xff, RZ, 0xc0, !PT ;  /* 0x000000ff9eff7812 */ /* 0x000fe2000786c0ff */
[----:B------:R-:W-:Y:S01]  /*59c0*/  IMAD R71, R68, 0x80, R69 ;  /* 0x0000008044477824 */ /* 0x000fe200078e0245 */
[----:B-1----:R-:W-:Y:S02]  /*59d0*/  @P1 SEL R0, RZ, 0xffffffff, P4 ;  /* 0xffffffffff001807 */ /* 0x002fe40002000000 */
[----:B------:R-:W-:Y:S02]  /*59e0*/  CS2R R154, SRZ ;  /* 0x00000000009a7805 */ /* 0x000fe4000001ff00 */
[----:B------:R-:W-:Y:S02]  /*59f0*/  LEA R3, R166, UR44, 0x3 ;  /* 0x0000002ca6037c11 */ /* 0x000fe4000f8e18ff */
[----:B------:R-:W-:Y:S02]  /*5a00*/  CS2R R152, SRZ ;  /* 0x0000000000987805 */ /* 0x000fe4000001ff00 */
[----:B------:R-:W-:Y:S02]  /*5a10*/  @P0 SEL R0, R7, R0, !P3 ;  /* 0x0000000007000207 */ /* 0x000fe40005800000 */
[----:B------:R-:W-:Y:S02]  /*5a20*/  CS2R R150, SRZ ;  /* 0x0000000000967805 */ /* 0x000fe4000001ff00 */
[----:B------:R-:W-:Y:S02]  /*5a30*/  LEA R186, R68, UR44, 0x3 ;  /* 0x0000002c44ba7c11 */ /* 0x000fe4000f8e18ff */
[----:B------:R-:W-:Y:S02]  /*5a40*/  CS2R R148, SRZ ;  /* 0x0000000000947805 */ /* 0x000fe4000001ff00 */
[----:B------:R-:W-:Y:S02]  /*5a50*/  @P1 LOP3.LUT R0, R0, 0x1, RZ, 0xc0, !PT ;  /* 0x0000000100001812 */ /* 0x000fe400078ec0ff */
[----:B------:R-:W-:Y:S02]  /*5a60*/  CS2R R146, SRZ ;  /* 0x0000000000927805 */ /* 0x000fe4000001ff00 */
[----:B------:R-:W-:Y:S02]  /*5a70*/  SHF.L.U32 R5, R168, 0x1f, RZ ;  /* 0x0000001fa8057819 */ /* 0x000fe400000006ff */
[----:B------:R-:W-:Y:S02]  /*5a80*/  CS2R R144, SRZ ;  /* 0x0000000000907805 */ /* 0x000fe4000001ff00 */
[----:B------:R-:W-:Y:S02]  /*5a90*/  ISETP.NE.U32.OR P6, PT, R0, 0x1, !P1 ;  /* 0x000000010000780c */ /* 0x000fe40004fc5470 */
[----:B------:R-:W-:Y:S02]  /*5aa0*/  CS2R R142, SRZ ;  /* 0x00000000008e7805 */ /* 0x000fe4000001ff00 */
[----:B------:R-:W-:Y:S02]  /*5ab0*/  PLOP3.LUT P2, PT, PT, PT, UP1, 0x80, 0x8 ;  /* 0x000000000008781c */ /* 0x000fe40003f4f018 */
[----:B------:R-:W-:Y:S02]  /*5ac0*/  CS2R R140, SRZ ;  /* 0x00000000008c7805 */ /* 0x000fe4000001ff00 */
[----:B------:R-:W-:Y:S02]  /*5ad0*/  SEL R0, RZ, 0xffffffff, P4 ;  /* 0xffffffffff007807 */ /* 0x000fe40002000000 */
[----:B------:R-:W-:Y:S03]  /*5ae0*/  P2R R172, PR, RZ, 0x40 ;  /* 0x00000040ffac7803 */ /* 0x000fe60000000000 */
[----:B------:R-:W-:Y:S04]  /*5af0*/  @P6 SHF.L.U32 R2, R165, 0x1f, RZ ;  /* 0x0000001fa5026819 */ /* 0x000fe800000006ff */
[----:B------:R-:W-:Y:S01]  /*5b00*/  @P2 SEL R0, R7, R0, !P3 ;  /* 0x0000000007002207 */ /* 0x000fe20005800000 */
[----:B------:R-:W1:Y:S03]  /*5b10*/  @P6 SYNCS.PHASECHK.TRANS64.TRYWAIT P1, [R3+URZ+0x40], R2 ;  /* 0x00004002030065a7 */ /* 0x000e6600080211ff */
[----:B------:R-:W-:Y:S04]  /*5b20*/  LOP3.LUT R0, R0, 0x1, RZ, 0xc0, !PT ;  /* 0x0000000100007812 */ /* 0x000fe800078ec0ff */
[----:B------:R-:W-:Y:S04]  /*5b30*/  ISETP.NE.U32.AND P5, PT, R0, 0x1, PT ;  /* 0x000000010000780c */ /* 0x000fe80003fa5070 */
[----:B------:R-:W-:Y:S01]  /*5b40*/  P2R R192, PR, RZ, 0x20 ;  /* 0x00000020ffc07803 */ /* 0x000fe20000000000 */
[----:B------:R2:W4:Y:S01]  /*5b50*/  SYNCS.PHASECHK.TRANS64.TRYWAIT P0, [R186+URZ+0x90], R5 ;  /* 0x00009005ba0075a7 */ /* 0x00052200080011ff */
[----:B-1----:R-:W-:Y:S01]  /*5b60*/  @P6 SEL R187, RZ, 0x1, !P1 ;  /* 0x00000001ffbb6807 */ /* 0x002fe20004800000 */
[----:B--2---:R-:W-:Y:S06]  /*5b70*/  @!P6 BRA `(.L_x_94) ;  /* 0x00000000009ce947 */ /* 0x004fec0003800000 */
[----:B------:R-:W-:Y:S01]  /*5b80*/  @P5 IMAD R7, R166, 0x2000, R171 ;  /* 0x00002000a6075824 */ /* 0x000fe200078e02ab */
[----:B------:R-:W-:Y:S01]  /*5b90*/  ISETP.NE.AND P1, PT, R187, RZ, PT ;  /* 0x000000ffbb00720c */ /* 0x000fe20003f25270 */
[----:B------:R-:W-:Y:S01]  /*5ba0*/  BSSY B0, `(.L_x_95) ;  /* 0x0000010000007945 */ /* 0x000fe20003800000 */
[----:B------:R-:W-:Y:S01]  /*5bb0*/  CS2R R142, SRZ ;  /* 0x00000000008e7805 */ /* 0x000fe2000001ff00 */
[--C-:B------:R-:W-:Y:S01]  /*5bc0*/  @P5 IMAD R6, R176, -0x10, R7.reuse ;  /* 0xfffffff0b0065824 */ /* 0x100fe200078e0207 */
[----:B------:R-:W-:Y:S01]  /*5bd0*/  CS2R R140, SRZ ;  /* 0x00000000008c7805 */ /* 0x000fe2000001ff00 */
[----:B------:R-:W-:Y:S01]  /*5be0*/  @P5 IMAD R4, R170, -0x10, R7 ;  /* 0xfffffff0aa045824 */ /* 0x000fe200078e0207 */
[----:B------:R-:W-:Y:S01]  /*5bf0*/  CS2R R150, SRZ ;  /* 0x0000000000967805 */ /* 0x000fe2000001ff00 */
[----:B------:R-:W-:Y:S01]  /*5c00*/  @P5 IMAD R2, R169, 0x10, R6 ;  /* 0x00000010a9025824 */ /* 0x000fe200078e0206 */
[----:B------:R-:W-:Y:S02]  /*5c10*/  CS2R R148, SRZ ;  /* 0x0000000000947805 */ /* 0x000fe4000001ff00 */
[----:B------:R-:W-:Y:S02]  /*5c20*/  CS2R R146, SRZ ;  /* 0x0000000000927805 */ /* 0x000fe4000001ff00 */
[----:B------:R-:W-:Y:S02]  /*5c30*/  CS2R R144, SRZ ;  /* 0x0000000000907805 */ /* 0x000fe4000001ff00 */
[----:B------:R-:W-:Y:S02]  /*5c40*/  CS2R R154, SRZ ;  /* 0x00000000009a7805 */ /* 0x000fe4000001ff00 */
[----:B------:R-:W-:Y:S01]  /*5c50*/  CS2R R152, SRZ ;  /* 0x0000000000987805 */ /* 0x000fe2000001ff00 */
[----:B------:R-:W-:Y:S06]  /*5c60*/  @P1 BRA `(.L_x_96) ;  /* 0x00000000000c1947 */ /* 0x000fec0003800000 */
[----:B------:R-:W-:Y:S04]  /*5c70*/  SHF.L.U32 R0, R165, 0x1f, RZ ;  /* 0x0000001fa5007819 */ /* 0x000fe800000006ff */
[----:B------:R-:W1:Y:S02]  /*5c80*/  SYNCS.PHASECHK.TRANS64.TRYWAIT P1, [R3+URZ+0x40], R0 ;  /* 0x00004000030075a7 */ /* 0x000e6400080211ff */
[----:B-1----:R-:W-:Y:S05]  /*5c90*/  @!P1 BRA `(.L_x_97) ;  /* 0x0000003400289947 */ /* 0x002fea0003800000 */
.L_x_96:
[----:B------:R-:W-:Y:S05]  /*5ca0*/  BSYNC B0 ;  /* 0x0000000000007941 */ /* 0x000fea0003800000 */
.L_x_95:
[----:B------:R-:W-:Y:S01]  /*5cb0*/  ISETP.NE.AND P1, PT, R192, RZ, PT ;  /* 0x000000ffc000720c */ /* 0x000fe20003f25270 */
[----:B-1----:R-:W-:Y:S02]  /*5cc0*/  VIADD R3, R3, 0x50 ;  /* 0x0000005003037836 */ /* 0x002fe40000000000 */
[----:B------:R-:W-:Y:S02]  /*5cd0*/  IMAD.U32 R0, RZ, RZ, UR45 ;  /* 0x0000002dff007e24 */ /* 0x000fe4000f8e00ff */
[----:B------:R-:W-:Y:S03]  /*5ce0*/  VIADD R166, R166, 0x1 ;  /* 0x00000001a6a67836 */ /* 0x000fe60000000000 */
[----:B------:R-:W-:Y:S05]  /*5cf0*/  PRMT R0, R0, 0x654, R3 ;  /* 0x0000065400007816 */ /* 0x000fea0000000003 */
[----:B------:R1:W2:Y:S04]  /*5d00*/  @P1 LDS.128 R140, [R7] ;  /* 0x00000000078c1984 */ /* 0x0002a80000000c00 */
[----:B------:R1:W1:Y:S04]  /*5d10*/  @P1 LDS.128 R148, [R4+0x20] ;  /* 0x0000200004941984 */ /* 0x0002680000000c00 */
[----:B------:R1:W1:Y:S04]  /*5d20*/  @P1 LDS.128 R144, [R6+0x10] ;  /* 0x0000100006901984 */ /* 0x0002680000000c00 */
[----:B------:R1:W1:Y:S01]  /*5d30*/  @P1 LDS.128 R152, [R2+0x10] ;  /* 0x0000100002981984 */ /* 0x0002620000000c00 */
[C---:B------:R-:W-:Y:S01]  /*5d40*/  ISETP.NE.AND P1, PT, R166.reuse, 0x2, PT ;  /* 0x00000002a600780c */ /* 0x040fe20003f25270 */
[----:B------:R-:W-:Y:S01]  /*5d50*/  @!PT LDS RZ, [RZ] ;  /* 0x00000000fffff984 */ /* 0x000fe20000000800 */
[----:B------:R-:W-:Y:S01]  /*5d60*/  @!PT LDS RZ, [RZ] ;  /* 0x00000000fffff984 */ /* 0x000fe20000000800 */
[----:B------:R-:W-:Y:S01]  /*5d70*/  @!PT LDS RZ, [RZ] ;  /* 0x00000000fffff984 */ /* 0x000fe20000000800 */
[----:B------:R-:W-:Y:S01]  /*5d80*/  @!PT LDS RZ, [RZ] ;  /* 0x00000000fffff984 */ /* 0x000fe20000000800 */
[----:B------:R5:W-:Y:S06]  /*5d90*/  MEMBAR.ALL.CTA ;  /* 0x0000000000007992 */ /* 0x000bec0000008000 */
[----:B-----5:R-:W5:Y:S01]  /*5da0*/  FENCE.VIEW.ASYNC.S ;  /* 0x00000000000073c6 */ /* 0x020f620000000000 */
[----:B------:R-:W-:Y:S01]  /*5db0*/  SEL R166, R166, RZ, P1 ;  /* 0x000000ffa6a67207 */ /* 0x000fe20000800000 */
[----:B-----5:R5:W-:Y:S02]  /*5dc0*/  SYNCS.ARRIVE.TRANS64.RED.A1T0 RZ, [R0+URZ], RZ ;  /* 0x000000ff00ff79a7 */ /* 0x020be400081004ff */
[----:B-----5:R-:W-:Y:S04]  /*5dd0*/  SEL R0, RZ, 0x1, P1 ;  /* 0x00000001ff007807 */ /* 0x020fe80000800000 */
[----:B--2---:R-:W-:Y:S02]  /*5de0*/  LOP3.LUT R165, R165, R0, RZ, 0x3c, !PT ;  /* 0x00000000a5a57212 */ /* 0x004fe400078e3cff */
.L_x_94:
[----:B------:R-:W-:Y:S05]  /*5df0*/  BSYNC B1 ;  /* 0x0000000000017941 */ /* 0x000fea0003800000 */
.L_x_93:
[----:B------:R-:W-:Y:S04]  /*5e00*/  SHF.R.U32.HI R0, RZ, 0x15, R71 ;  /* 0x00000015ff007819 */ /* 0x000fe80000011647 */
[----:B------:R-:W-:Y:S01]  /*5e10*/  LOP3.LUT P1, RZ, R0, 0x3, R159, 0x48, !PT ;  /* 0x0000000300ff7812 */ /* 0x000fe2000782489f */
[----:B------:R-:W-:Y:S01]  /*5e20*/  @!UPT UIADD3 URZ, UPT, UPT, URZ, URZ, URZ ;  /* 0x000000fffffff290 */ /* 0x000fe2000fffe0ff */
[----:B----4-:R-:W-:Y:S11]  /*5e30*/  @P0 BRA `(.L_x_98) ;  /* 0x0000000000080947 */ /* 0x010ff60003800000 */
[----:B------:R-:W2:Y:S02]  /*5e40*/  SYNCS.PHASECHK.TRANS64.TRYWAIT P0, [R186+URZ+0x90], R5 ;  /* 0x00009005ba0075a7 */ /* 0x000ea400080011ff */
[----:B--2---:R-:W-:Y:S05]  /*5e50*/  @!P0 BRA `(.L_x_99) ;  /* 0x0000003000cc8947 */ /* 0x004fea0003800000 */
.L_x_98:
[----:B------:R-:W-:Y:S04]  /*5e60*/  BSSY.RECONVERGENT B6, `(.L_x_100) ;  /* 0x0000012000067945 */ /* 0x000fe80003800200 */
[----:B------:R-:W-:Y:S05]  /*5e70*/  @!P1 BRA `(.L_x_101) ;  /* 0x0000000000409947 */ /* 0x000fea0003800000 */
[----:B------:R-:W2:Y:S01]  /*5e80*/  LDCU.64 UR8, c[0x4][0x70] ;  /* 0x01000e00ff0877ac */ /* 0x000ea20008000a00 */
[----:B------:R-:W-:Y:S01]  /*5e90*/  MOV R3, 0x0 ;  /* 0x0000000000037802 */ /* 0x000fe20000000f00 */
[----:B------:R-:W-:Y:S02]  /*5ea0*/  HFMA2 R12, -RZ, RZ, 0, 5.9604644775390625e-08 ;  /* 0x00000001ff0c7431 */ /* 0x000fe400000001ff */
[----:B------:R-:W-:Y:S02]  /*5eb0*/  IMAD.MOV.U32 R8, RZ, RZ, 0x192 ;  /* 0x00000192ff087424 */ /* 0x000fe400078e00ff */
[----:B------:R-:W-:Y:S01]  /*5ec0*/  IMAD.MOV.U32 R13, RZ, RZ, RZ ;  /* 0x000000ffff0d7224 */ /* 0x000fe200078e00ff */
[----:B------:R-:W4:Y:S01]  /*5ed0*/  LDCU.64 UR6, c[0x4][0x78] ;  /* 0x01000f00ff0677ac */ /* 0x000f220008000a00 */
[----:B-1----:R-:W1:Y:S01]  /*5ee0*/  LDC.64 R2, c[0x4][R3] ;  /* 0x0100000003027b82 */ /* 0x002e620000000a00 */
[----:B------:R-:W5:Y:S01]  /*5ef0*/  LDCU.64 UR4, c[0x4][0x10] ;  /* 0x01000200ff0477ac */ /* 0x000f620008000a00 */
[----:B--2---:R-:W-:Y:S01]  /*5f00*/  MOV R5, UR9 ;  /* 0x0000000900057c02 */ /* 0x004fe20008000f00 */
[----:B------:R-:W-:Y:S01]  /*5f10*/  IMAD.U32 R4, RZ, RZ, UR8 ;  /* 0x00000008ff047e24 */ /* 0x000fe2000f8e00ff */
[----:B----4-:R-:W-:Y:S01]  /*5f20*/  MOV R7, UR7 ;  /* 0x0000000700077c02 */ /* 0x010fe20008000f00 */
[----:B------:R-:W-:Y:S01]  /*5f30*/  IMAD.U32 R6, RZ, RZ, UR6 ;  /* 0x00000006ff067e24 */ /* 0x000fe2000f8e00ff */
[----:B-----5:R-:W-:Y:S01]  /*5f40*/  MOV R11, UR5 ;  /* 0x00000005000b7c02 */ /* 0x020fe20008000f00 */
[----:B------:R-:W-:Y:S02]  /*5f50*/  IMAD.U32 R10, RZ, RZ, UR4 ;  /* 0x00000004ff0a7e24 */ /* 0x000fe4000f8e00ff */
[----:B------:R-:W-:Y:S07]  /*5f60*/  LEPC R20, `(.L_x_101) ;  /* 0x000000001014794e */ /* 0x000fee0000000000 */
[----:B-1-3--:R-:W-:Y:S05]  /*5f70*/  CALL.ABS.NOINC R2 ;  /* 0x0000000002007343 */ /* 0x00afea0003c00000 */
.L_x_101:
[----:B------:R-:W-:Y:S05]  /*5f80*/  BSYNC.RECONVERGENT B6 ;  /* 0x0000000000067941 */ /* 0x000fea0003800200 */
.L_x_100:
[-C--:B------:R-:W-:Y:S01]  /*5f90*/  F2FP.F16.E5M2.UNPACK_B R74, R140.reuse ;  /* 0x0000008cff4a723e */ /* 0x080fe200020004ff */
[----:B------:R-:W-:Y:S05]  /*5fa0*/  WARPSYNC.ALL ;  /* 0x0000000000007948 */ /* 0x000fea0003800000 */
[----:B------:R-:W-:Y:S01]  /*5fb0*/  R2UR UR4, R71 ;  /* 0x00000000470472ca */ /* 0x000fe200000e0000 */
[--C-:B------:R-:W-:Y:S01]  /*5fc0*/  HADD2.F32 R72, -RZ, R74.reuse.H0_H0 ;  /* 0x2000004aff487230 */ /* 0x100fe20000004100 */
[----:B------:R-:W-:Y:S01]  /*5fd0*/  F2FP.F16.E5M2.UNPACK_B R76, R140.H1 ;  /* 0x0000008cff4c723e */ /* 0x000fe200030004ff */
[----:B------:R-:W-:Y:S01]  /*5fe0*/  HADD2.F32 R75, -RZ, R74.H1_H1 ;  /* 0x3000004aff4b7230 */ /* 0x000fe20000004100 */
[-C--:B------:R-:W-:Y:S01]  /*5ff0*/  F2FP.F16.E5M2.UNPACK_B R78, R141.reuse ;  /* 0x0000008dff4e723e */ /* 0x080fe200020004ff */
[----:B------:R-:W-:Y:S01]  /*6000*/  BSSY.RECONVERGENT B0, `(.L_x_102) ;  /* 0x000011d000007945 */ /* 0x000fe20003800200 */
[----:B------:R-:W-:Y:S01]  /*6010*/  F2FP.F16.E5M2.UNPACK_B R80, R141.H1 ;  /* 0x0000008dff50723e */ /* 0x000fe200030004ff */
[----:B------:R-:W-:Y:S01]  /*6020*/  HADD2.F32 R74, -RZ, R76.H0_H0 ;  /* 0x2000004cff4a7230 */ /* 0x000fe20000004100 */
[-C--:B------:R-:W-:Y:S01]  /*6030*/  F2FP.F16.E5M2.UNPACK_B R82, R142.reuse ;  /* 0x0000008eff52723e */ /* 0x080fe200020004ff */
[--C-:B------:R-:W-:Y:S01]  /*6040*/  HADD2.F32 R77, -RZ, R78.reuse.H0_H0 ;  /* 0x2000004eff4d7230 */ /* 0x100fe20000004100 */
[----:B------:R-:W-:Y:S01]  /*6050*/  F2FP.F16.E5M2.UNPACK_B R84, R142.H1 ;  /* 0x0000008eff54723e */ /* 0x000fe200030004ff */
[----:B------:R-:W-:Y:S01]  /*6060*/  HADD2.F32 R78, -RZ, R78.H1_H1 ;  /* 0x3000004eff4e7230 */ /* 0x000fe20000004100 */
[-C--:B------:R-:W-:Y:S01]  /*6070*/  F2FP.F16.E5M2.UNPACK_B R86, R143.reuse ;  /* 0x0000008fff56723e */ /* 0x080fe200020004ff */
[----:B-12---:R-:W3:Y:S01]  /*6080*/  LDTM.x64 R4, tmem[UR4] ;  /* 0x00000004000479ee */ /* 0x006ee20008340000 */
[----:B------:R-:W-:Y:S01]  /*6090*/  F2FP.F16.E5M2.UNPACK_B R88, R143.H1 ;  /* 0x0000008fff58723e */ /* 0x000fe200030004ff */
[----:B------:R-:W-:Y:S01]  /*60a0*/  HADD2.F32 R76, -RZ, R76.H1_H1 ;  /* 0x3000004cff4c7230 */ /* 0x000fe20000004100 */
[-C--:B------:R-:W-:Y:S01]  /*60b0*/  F2FP.F16.E5M2.UNPACK_B R90, R144.reuse ;  /* 0x00000090ff5a723e */ /* 0x080fe200020004ff */
[----:B------:R-:W-:Y:S01]  /*60c0*/  HADD2.F32 R79, -RZ, R80.H0_H0 ;  /* 0x20000050ff4f7230 */ /* 0x000fe20000004100 */
[----:B------:R-:W-:Y:S01]  /*60d0*/  F2FP.F16.E5M2.UNPACK_B R92, R144.H1 ;  /* 0x00000090ff5c723e */ /* 0x000fe200030004ff */
[--C-:B------:R-:W-:Y:S01]  /*60e0*/  HADD2.F32 R81, -RZ, R82.reuse.H0_H0 ;  /* 0x20000052ff517230 */ /* 0x100fe20000004100 */
[----:B------:R-:W-:Y:S01]  /*60f0*/  ISETP.NE.AND P6, PT, R172, RZ, PT ;  /* 0x000000ffac00720c */ /* 0x000fe20003fc5270 */
[----:B------:R-:W-:Y:S01]  /*6100*/  HADD2.F32 R82, -RZ, R82.H1_H1 ;  /* 0x30000052ff527230 */ /* 0x000fe20000004100 */
[----:B------:R-:W-:Y:S01]  /*6110*/  SHF.L.U32 R194, R164, 0x4, RZ ;  /* 0x00000004a4c27819 */ /* 0x000fe200000006ff */
[--C-:B------:R-:W-:Y:S01]  /*6120*/  HADD2.F32 R85, -RZ, R86.reuse.H0_H0 ;  /* 0x20000056ff557230 */ /* 0x100fe20000004100 */
[----:B------:R-:W-:Y:S01]  /*6130*/  SHF.L.U32 R202, R163, 0x4, RZ ;  /* 0x00000004a3ca7819 */ /* 0x000fe200000006ff */
[----:B------:R-:W-:Y:S01]  /*6140*/  HADD2.F32 R86, -RZ, R86.H1_H1 ;  /* 0x30000056ff567230 */ /* 0x000fe20000004100 */
[C---:B------:R-:W-:Y:S01]  /*6150*/  IADD3 R179, PT, PT, R171.reuse, R194, RZ ;  /* 0x000000c2abb37210 */ /* 0x040fe20007ffe0ff */
[--C-:B------:R-:W-:Y:S01]  /*6160*/  HADD2.F32 R89, -RZ, R90.reuse.H0_H0 ;  /* 0x2000005aff597230 */ /* 0x100fe20000004100 */
[----:B------:R-:W-:Y:S01]  /*6170*/  IADD3 R185, PT, PT, R171, R202, RZ ;  /* 0x000000caabb97210 */ /* 0x000fe20007ffe0ff */
[----:B------:R-:W-:Y:S01]  /*6180*/  HADD2.F32 R90, -RZ, R90.H1_H1 ;  /* 0x3000005aff5a7230 */ /* 0x000fe20000004100 */
[----:B------:R-:W-:Y:S01]  /*6190*/  SHF.L.U32 R200, R169, 0x4, RZ ;  /* 0x00000004a9c87819 */ /* 0x000fe200000006ff */
[----:B------:R-:W-:Y:S01]  /*61a0*/  HADD2.F32 R80, -RZ, R80.H1_H1 ;  /* 0x30000050ff507230 */ /* 0x000fe20000004100 */
[----:B------:R-:W-:Y:S01]  /*61b0*/  F2FP.F16.E5M2.UNPACK_B R94, R145 ;  /* 0x00000091ff5e723e */ /* 0x000fe200020004ff */
[--C-:B------:R-:W-:Y:S01]  /*61c0*/  HADD2.F32 R83, -RZ, R84.reuse.H0_H0 ;  /* 0x20000054ff537230 */ /* 0x100fe20000004100 */
[----:B------:R-:W-:Y:S01]  /*61d0*/  IADD3 R184, PT, PT, R200, R179, RZ ;  /* 0x000000b3c8b87210 */ /* 0x000fe20007ffe0ff */
[----:B------:R-:W-:Y:S01]  /*61e0*/  HADD2.F32 R84, -RZ, R84.H1_H1 ;  /* 0x30000054ff547230 */ /* 0x000fe20000004100 */
[----:B------:R-:W-:Y:S01]  /*61f0*/  F2FP.F16.E5M2.UNPACK_B R98, R146 ;  /* 0x00000092ff62723e */ /* 0x000fe200020004ff */
[C---:B---3--:R-:W-:Y:S01]  /*6200*/  FMUL R0, R70.reuse, R4 ;  /* 0x0000000446007220 */ /* 0x048fe20000400000 */
[C---:B------:R-:W-:Y:S01]  /*6210*/  FMUL R2, R70.reuse, R5 ;  /* 0x0000000546027220 */ /* 0x040fe20000400000 */
[C---:B------:R-:W-:Y:S01]  /*6220*/  FMUL R4, R70.reuse, R8 ;  /* 0x0000000846047220 */ /* 0x040fe20000400000 */
[C---:B------:R-:W-:Y:S01]  /*6230*/  FMUL R5, R70.reuse, R9 ;  /* 0x0000000946057220 */ /* 0x040fe20000400000 */
[C---:B------:R-:W-:Y:S01]  /*6240*/  FFMA R0, R73.reuse, R72, R0 ;  /* 0x0000004849007223 */ /* 0x040fe20000000000 */
[C---:B------:R-:W-:Y:S01]  /*6250*/  FFMA R2, R73.reuse, R75, R2 ;  /* 0x0000004b49027223 */ /* 0x040fe20000000002 */
[C---:B------:R-:W-:Y:S01]  /*6260*/  FMUL R8, R70.reuse, R12 ;  /* 0x0000000c46087220 */ /* 0x040fe20000400000 */
[C---:B------:R-:W-:Y:S01]  /*6270*/  FMUL R9, R70.reuse, R13 ;  /* 0x0000000d46097220 */ /* 0x040fe20000400000 */
[C---:B------:R-:W-:Y:S01]  /*6280*/  FMUL R12, R70.reuse, R16 ;  /* 0x00000010460c7220 */ /* 0x040fe20000400000 */
[C---:B------:R-:W-:Y:S01]  /*6290*/  FMUL R13, R70.reuse, R17 ;  /* 0x00000011460d7220 */ /* 0x040fe20000400000 */
[C---:B------:R-:W-:Y:S01]  /*62a0*/  FMUL R16, R70.reuse, R20 ;  /* 0x0000001446107220 */ /* 0x040fe20000400000 */
[C---:B------:R-:W-:Y:S01]  /*62b0*/  FMUL R17, R70.reuse, R21 ;  /* 0x0000001546117220 */ /* 0x040fe20000400000 */
[--C-:B------:R-:W-:Y:S02]  /*62c0*/  HADD2.F32 R93, -RZ, R94.reuse.H0_H0 ;  /* 0x2000005eff5d7230 */ /* 0x100fe40000004100 */
[C---:B------:R-:W-:Y:S01]  /*62d0*/  FMUL R20, R70.reuse, R24 ;  /* 0x0000001846147220 */ /* 0x040fe20000400000 */
[----:B------:R-:W-:Y:S02]  /*62e0*/  HADD2.F32 R94, -RZ, R94.H1_H1 ;  /* 0x3000005eff5e7230 */ /* 0x000fe40000004100 */
[C---:B------:R-:W-:Y:S01]  /*62f0*/  FMUL R21, R70.reuse, R25 ;  /* 0x0000001946157220 */ /* 0x040fe20000400000 */
[--C-:B------:R-:W-:Y:S02]  /*6300*/  HADD2.F32 R97, -RZ, R98.reuse.H0_H0 ;  /* 0x20000062ff617230 */ /* 0x100fe40000004100 */
[C---:B------:R-:W-:Y:S01]  /*6310*/  FMUL R24, R70.reuse, R28 ;  /* 0x0000001c46187220 */ /* 0x040fe20000400000 */
[----:B------:R-:W-:Y:S02]  /*6320*/  HADD2.F32 R98, -RZ, R98.H1_H1 ;  /* 0x30000062ff627230 */ /* 0x000fe40000004100 */
[C---:B------:R-:W-:Y:S01]  /*6330*/  FMUL R25, R70.reuse, R29 ;  /* 0x0000001d46197220 */ /* 0x040fe20000400000 */
[C---:B------:R-:W-:Y:S01]  /*6340*/  FMUL R28, R70.reuse, R32 ;  /* 0x00000020461c7220 */ /* 0x040fe20000400000 */
[C---:B------:R-:W-:Y:S01]  /*6350*/  FMUL R29, R70.reuse, R33 ;  /* 0x00000021461d7220 */ /* 0x040fe20000400000 */
[C---:B------:R-:W-:Y:S01]  /*6360*/  FMUL R32, R70.reuse, R36 ;  /* 0x0000002446207220 */ /* 0x040fe20000400000 */
[----:B------:R-:W-:Y:S01]  /*6370*/  F2FP.F16.E5M2.UNPACK_B R96, R145.H1 ;  /* 0x00000091ff60723e */ /* 0x000fe200030004ff */
[C---:B------:R-:W-:Y:S01]  /*6380*/  FMUL R33, R70.reuse, R37 ;  /* 0x0000002546217220 */ /* 0x040fe20000400000 */
[C---:B------:R-:W-:Y:S01]  /*6390*/  FMUL R36, R70.reuse, R40 ;  /* 0x0000002846247220 */ /* 0x040fe20000400000 */
[----:B------:R-:W-:Y:S01]  /*63a0*/  F2FP.F16.E5M2.UNPACK_B R100, R146.H1 ;  /* 0x00000092ff64723e */ /* 0x000fe200030004ff */
[C---:B------:R-:W-:Y:S01]  /*63b0*/  FMUL R37, R70.reuse, R41 ;  /* 0x0000002946257220 */ /* 0x040fe20000400000 */
[C---:B------:R-:W-:Y:S01]  /*63c0*/  FMUL R40, R70.reuse, R44 ;  /* 0x0000002c46287220 */ /* 0x040fe20000400000 */
[----:B------:R-:W-:Y:S01]  /*63d0*/  F2FP.F16.E5M2.UNPACK_B R102, R147 ;  /* 0x00000093ff66723e */ /* 0x000fe200020004ff */
[C---:B------:R-:W-:Y:S01]  /*63e0*/  FMUL R41, R70.reuse, R45 ;  /* 0x0000002d46297220 */ /* 0x040fe20000400000 */
[C---:B------:R-:W-:Y:S01]  /*63f0*/  FMUL R44, R70.reuse, R48 ;  /* 0x00000030462c7220 */ /* 0x040fe20000400000 */
[----:B------:R-:W-:Y:S01]  /*6400*/  F2FP.F16.E5M2.UNPACK_B R104, R147.H1 ;  /* 0x00000093ff68723e */ /* 0x000fe200030004ff */
[C---:B------:R-:W-:Y:S01]  /*6410*/  FMUL R45, R70.reuse, R49 ;  /* 0x00000031462d7220 */ /* 0x040fe20000400000 */
[--C-:B------:R-:W-:Y:S02]  /*6420*/  HADD2.F32 R101, -RZ, R102.reuse.H0_H0 ;  /* 0x20000066ff657230 */ /* 0x100fe40000004100 */
[C---:B------:R-:W-:Y:S01]  /*6430*/  FMUL R48, R70.reuse, R52 ;  /* 0x0000003446307220 */ /* 0x040fe20000400000 */
[----:B------:R-:W-:Y:S01]  /*6440*/  F2FP.F16.E5M2.UNPACK_B R106, R148 ;  /* 0x00000094ff6a723e */ /* 0x000fe200020004ff */
[----:B------:R-:W-:Y:S02]  /*6450*/  HADD2.F32 R102, -RZ, R102.H1_H1 ;  /* 0x30000066ff667230 */ /* 0x000fe40000004100 */
[C---:B------:R-:W-:Y:S01]  /*6460*/  FMUL R49, R70.reuse, R53 ;  /* 0x0000003546317220 */ /* 0x040fe20000400000 */
[C---:B------:R-:W-:Y:S01]  /*6470*/  FMUL R52, R70.reuse, R56 ;  /* 0x0000003846347220 */ /* 0x040fe20000400000 */
[----:B------:R-:W-:Y:S01]  /*6480*/  F2FP.F16.E5M2.UNPACK_B R108, R148.H1 ;  /* 0x00000094ff6c723e */ /* 0x000fe200030004ff */
[--C-:B------:R-:W-:Y:S02]  /*6490*/  HADD2.F32 R105, -RZ, R106.reuse.H0_H0 ;  /* 0x2000006aff697230 */ /* 0x100fe40000004100 */
[C---:B------:R-:W-:Y:S01]  /*64a0*/  FMUL R53, R70.reuse, R57 ;  /* 0x0000003946357220 */ /* 0x040fe20000400000 */
[----:B------:R-:W-:Y:S02]  /*64b0*/  HADD2.F32 R106, -RZ, R106.H1_H1 ;  /* 0x3000006aff6a7230 */ /* 0x000fe40000004100 */
        /* <DEDUP_REMOVED lines=11> */
[C---:B------:R-:W-:Y:S01]  /*6570*/  FFMA R3, R73.reuse, R74, R3 ;  /* 0x0000004a49037223 */ /* 0x040fe20000000003 */
[----:B------:R-:W-:Y:S01]  /*6580*/  F2FP.F16.E5M2.UNPACK_B R116, R150.H1 ;  /* 0x00000096ff74723e */ /* 0x000fe200030004ff */
[--C-:B------:R-:W-:Y:S02]  /*6590*/  HADD2.F32 R113, -RZ, R114.reuse.H0_H0 ;  /* 0x20000072ff717230 */ /* 0x100fe40000004100 */
[C---:B------:R-:W-:Y:S01]  /*65a0*/  FFMA R7, R73.reuse, R76, R7 ;  /* 0x0000004c49077223 */ /* 0x040fe20000000007 */
[C---:B------:R-:W-:Y:S01]  /*65b0*/  FFMA R4, R73.reuse, R77, R4 ;  /* 0x0000004d49047223 */ /* 0x040fe20000000004 */
[----:B------:R-:W-:Y:S01]  /*65c0*/  F2FP.F16.E5M2.UNPACK_B R118, R151 ;  /* 0x00000097ff76723e */ /* 0x000fe200020004ff */
[----:B------:R-:W-:Y:S01]  /*65d0*/  FFMA R5, R73, R78, R5 ;  /* 0x0000004e49057223 */ /* 0x000fe20000000005 */
[----:B------:R-:W-:Y:S01]  /*65e0*/  HADD2.F32 R114, -RZ, R114.H1_H1 ;  /* 0x30000072ff727230 */ /* 0x000fe20000004100 */
[----:B------:R-:W-:Y:S01]  /*65f0*/  F2FP.SATFINITE.E5M2.F32.PACK_AB_MERGE_C R173, R7, R3, RZ ;  /* 0x0000000307ad723e */ /* 0x000fe200048060ff */
[C---:B------:R-:W-:Y:S01]  /*6600*/  FMUL R6, R70.reuse, R10 ;  /* 0x0000000a46067220 */ /* 0x040fe20000400000 */
[--C-:B------:R-:W-:Y:S02]  /*6610*/  HADD2.F32 R117, -RZ, R118.reuse.H0_H0 ;  /* 0x20000076ff757230 */ /* 0x100fe40000004100 */
[----:B------:R-:W-:Y:S01]  /*6620*/  FMUL R11, R70, R11 ;  /* 0x0000000b460b7220 */ /* 0x000fe20000400000 */
[----:B------:R-:W-:Y:S01]  /*6630*/  F2FP.SATFINITE.E5M2.F32.PACK_AB_MERGE_C R172, R2, R0, R173 ;  /* 0x0000000002ac723e */ /* 0x000fe200048060ad */
[C---:B------:R-:W-:Y:S01]  /*6640*/  FFMA R6, R73.reuse, R79, R6 ;  /* 0x0000004f49067223 */ /* 0x040fe20000000006 */
[----:B------:R-:W-:Y:S02]  /*6650*/  HADD2.F32 R118, -RZ, R118.H1_H1 ;  /* 0x30000076ff767230 */ /* 0x000fe40000004100 */
[C---:B------:R-:W-:Y:S01]  /*6660*/  FFMA R11, R73.reuse, R80, R11 ;  /* 0x00000050490b7223 */ /* 0x040fe2000000000b */
[C---:B------:R-:W-:Y:S01]  /*6670*/  FFMA R8, R73.reuse, R81, R8 ;  /* 0x0000005149087223 */ /* 0x040fe20000000008 */
[----:B------:R-:W-:Y:S01]  /*6680*/  F2FP.F16.E5M2.UNPACK_B R120, R151.H1 ;  /* 0x00000097ff78723e */ /* 0x000fe200030004ff */
[----:B------:R-:W-:Y:S01]  /*6690*/  FFMA R9, R73, R82, R9 ;  /* 0x0000005249097223 */ /* 0x000fe20000000009 */
[C---:B------:R-:W-:Y:S01]  /*66a0*/  FMUL R10, R70.reuse, R14 ;  /* 0x0000000e460a7220 */ /* 0x040fe20000400000 */
[----:B------:R-:W-:Y:S01]  /*66b0*/  F2FP.F16.E5M2.UNPACK_B R122, R152 ;  /* 0x00000098ff7a723e */ /* 0x000fe200020004ff */
[C---:B------:R-:W-:Y:S01]  /*66c0*/  FMUL R15, R70.reuse, R15 ;  /* 0x0000000f460f7220 */ /* 0x040fe20000400000 */
[----:B------:R-:W-:Y:S01]  /*66d0*/  HADD2.F32 R87, -RZ, R88.H0_H0 ;  /* 0x20000058ff577230 */ /* 0x000fe20000004100 */
[----:B------:R-:W-:Y:S01]  /*66e0*/  F2FP.SATFINITE.E5M2.F32.PACK_AB_MERGE_C R174, R11, R6, RZ ;  /* 0x000000060bae723e */ /* 0x000fe200048060ff */
[C---:B------:R-:W-:Y:S01]  /*66f0*/  FFMA R10, R73.reuse, R83, R10 ;  /* 0x00000053490a7223 */ /* 0x040fe2000000000a */
[C---:B------:R-:W-:Y:S01]  /*6700*/  FFMA R15, R73.reuse, R84, R15 ;  /* 0x00000054490f7223 */ /* 0x040fe2000000000f */
[C---:B------:R-:W-:Y:S01]  /*6710*/  FFMA R12, R73.reuse, R85, R12 ;  /* 0x00000055490c7223 */ /* 0x040fe2000000000c */
[----:B------:R-:W-:Y:S01]  /*6720*/  F2FP.F16.E5M2.UNPACK_B R124, R152.H1 ;  /* 0x00000098ff7c723e */ /* 0x000fe200030004ff */
[----:B------:R-:W-:Y:S01]  /*6730*/  FFMA R13, R73, R86, R13 ;  /* 0x00000056490d7223 */ /* 0x000fe2000000000d */
[----:B------:R-:W-:Y:S01]  /*6740*/  F2FP.SATFINITE.E5M2.F32.PACK_AB_MERGE_C R173, R5, R4, R174 ;  /* 0x0000000405ad723e */ /* 0x000fe200048060ae */
[--C-:B------:R-:W-:Y:S01]  /*6750*/  HADD2.F32 R121, -RZ, R122.reuse.H0_H0 ;  /* 0x2000007aff797230 */ /* 0x100fe20000004100 */
[----:B------:R-:W-:Y:S01]  /*6760*/  F2FP.SATFINITE.E5M2.F32.PACK_AB_MERGE_C R174, R15, R10, RZ ;  /* 0x0000000a0fae723e */ /* 0x000fe200048060ff */
[----:B------:R-:W-:Y:S02]  /*6770*/  HADD2.F32 R122, -RZ, R122.H1_H1 ;  /* 0x3000007aff7a7230 */ /* 0x000fe40000004100 */
[C---:B------:R-:W-:Y:S01]  /*6780*/  FMUL R14, R70.reuse, R18 ;  /* 0x00000012460e7220 */ /* 0x040fe20000400000 */
[----:B------:R-:W-:Y:S01]  /*6790*/  HADD2.F32 R88, -RZ, R88.H1_H1 ;  /* 0x30000058ff587230 */ /* 0x000fe20000004100 */
[----:B------:R-:W-:Y:S01]  /*67a0*/  F2FP.SATFINITE.E5M2.F32.PACK_AB_MERGE_C R174, R9, R8, R174 ;  /* 0x0000000809ae723e */ /* 0x000fe200048060ae */
[C---:B------:R-:W-:Y:S01]  /*67b0*/  FMUL R19, R70.reuse, R19 ;  /* 0x0000001346137220 */ /* 0x040fe20000400000 */
[--C-:B------:R-:W-:Y:S02]  /*67c0*/  HADD2.F32 R91, -RZ, R92.reuse.H0_H0 ;  /* 0x2000005cff5b7230 */ /* 0x100fe40000004100 */
[C---:B------:R-:W-:Y:S01]  /*67d0*/  FFMA R14, R73.reuse, R87, R14 ;  /* 0x00000057490e7223 */ /* 0x040fe2000000000e */
[----:B------:R-:W-:Y:S02]  /*67e0*/  HADD2.F32 R92, -RZ, R92.H1_H1 ;  /* 0x3000005cff5c7230 */ /* 0x000fe40000004100 */
[C---:B------:R-:W-:Y:S01]  /*67f0*/  FFMA R19, R73.reuse, R88, R19 ;  /* 0x0000005849137223 */ /* 0x040fe20000000013 */
[C---:B------:R-:W-:Y:S01]  /*6800*/  FFMA R16, R73.reuse, R89, R16 ;  /* 0x0000005949107223 */ /* 0x040fe20000000010 */
        /* <DEDUP_REMOVED lines=17> */
[----:B------:R1:W-:Y:S01]  /*6920*/  STS.128 [R137+UR44+0x4200], R172 ;  /* 0x004200ac89007988 */ /* 0x0003e20008000c2c */
[----:B------:R-:W-:Y:S01]  /*6930*/  F2FP.SATFINITE.E5M2.F32.PACK_AB_MERGE_C R180, R17, R16, R180 ;  /* 0x0000001011b4723e */ /* 0x000fe200048060b4 */
[C---:B------:R-:W-:Y:S01]  /*6940*/  FFMA R22, R73.reuse, R95, R22 ;  /* 0x0000005f49167223 */ /* 0x040fe20000000016 */
[C---:B------:R-:W-:Y:S01]  /*6950*/  FMUL R27, R70.reuse, R27 ;  /* 0x0000001b461b7220 */ /* 0x040fe20000400000 */
[--C-:B------:R-:W-:Y:S02]  /*6960*/  HADD2.F32 R99, -RZ, R100.reuse.H0_H0 ;  /* 0x20000064ff637230 */ /* 0x100fe40000004100 */
[C---:B------:R-:W-:Y:S01]  /*6970*/  FMUL R26, R70.reuse, R30 ;  /* 0x0000001e461a7220 */ /* 0x040fe20000400000 */
[----:B------:R-:W-:Y:S02]  /*6980*/  HADD2.F32 R100, -RZ, R100.H1_H1 ;  /* 0x30000064ff647230 */ /* 0x000fe40000004100 */
[C---:B------:R-:W-:Y:S01]  /*6990*/  FFMA R27, R73.reuse, R96, R27 ;  /* 0x00000060491b7223 */ /* 0x040fe2000000001b */
[C---:B------:R-:W-:Y:S01]  /*69a0*/  FFMA R24, R73.reuse, R97, R24 ;  /* 0x0000006149187223 */ /* 0x040fe20000000018 */
[C---:B------:R-:W-:Y:S01]  /*69b0*/  FFMA R25, R73.reuse, R98, R25 ;  /* 0x0000006249197223 */ /* 0x040fe20000000019 */
[----:B------:R-:W-:Y:S01]  /*69c0*/  F2FP.F16.E5M2.UNPACK_B R130, R154 ;  /* 0x0000009aff82723e */ /* 0x000fe200020004ff */
[----:B------:R-:W-:Y:S01]  /*69d0*/  FFMA R26, R73, R99, R26 ;  /* 0x00000063491a7223 */ /* 0x000fe2000000001a */
[----:B------:R-:W-:Y:S01]  /*69e0*/  F2FP.SATFINITE.E5M2.F32.PACK_AB_MERGE_C R181, R27, R22, RZ ;  /* 0x000000161bb5723e */ /* 0x000fe200048060ff */
[C---:B------:R-:W-:Y:S01]  /*69f0*/  FMUL R31, R70.reuse, R31 ;  /* 0x0000001f461f7220 */ /* 0x040fe20000400000 */
[--C-:B------:R-:W-:Y:S02]  /*6a00*/  HADD2.F32 R103, -RZ, R104.reuse.H0_H0 ;  /* 0x20000068ff677230 */ /* 0x100fe40000004100 */
[C---:B------:R-:W-:Y:S01]  /*6a10*/  FMUL R30, R70.reuse, R34 ;  /* 0x00000022461e7220 */ /* 0x040fe20000400000 */
[----:B------:R-:W-:Y:S01]  /*6a20*/  HADD2.F32 R104, -RZ, R104.H1_H1 ;  /* 0x30000068ff687230 */ /* 0x000fe20000004100 */
[----:B------:R-:W-:Y:S01]  /*6a30*/  F2FP.SATFINITE.E5M2.F32.PACK_AB_MERGE_C R181, R21, R20, R181 ;  /* 0x0000001415b5723e */ /* 0x000fe200048060b5 */
[C---:B------:R-:W-:Y:S01]  /*6a40*/  FFMA R31, R73.reuse, R100, R31 ;  /* 0x00000064491f7223 */ /* 0x040fe2000000001f */
[C---:B------:R-:W-:Y:S01]  /*6a50*/  FFMA R28, R73.reuse, R101, R28 ;  /* 0x00000065491c7223 */ /* 0x040fe2000000001c */
[C---:B------:R-:W-:Y:S01]  /*6a60*/  FFMA R29, R73.reuse, R102, R29 ;  /* 0x00000066491d7223 */ /* 0x040fe2000000001d */
[----:B------:R-:W-:Y:S01]  /*6a70*/  F2FP.F16.E5M2.UNPACK_B R132, R154.H1 ;  /* 0x0000009aff84723e */ /* 0x000fe200030004ff */
[----:B------:R-:W-:Y:S01]  /*6a80*/  FFMA R30, R73, R103, R30 ;  /* 0x00000067491e7223 */ /* 0x000fe2000000001e */
[----:B------:R-:W-:Y:S01]  /*6a90*/  F2FP.SATFINITE.E5M2.F32.PACK_AB_MERGE_C R182, R31, R26, RZ ;  /* 0x0000001a1fb6723e */ /* 0x000fe200048060ff */
[----:B------:R-:W-:Y:S02]  /*6aa0*/  HADD2.F32 R129, -RZ, R130.H0_H0 ;  /* 0x20000082ff817230 */ /* 0x000fe40000004100 */
[C---:B------:R-:W-:Y:S01]  /*6ab0*/  FMUL R35, R70.reuse, R35 ;  /* 0x0000002346237220 */ /* 0x040fe20000400000 */
[----:B------:R-:W-:Y:S01]  /*6ac0*/  HADD2.F32 R107, -RZ, R108.H0_H0 ;  /* 0x2000006cff6b7230 */ /* 0x000fe20000004100 */
[----:B------:R-:W-:Y:S01]  /*6ad0*/  F2FP.SATFINITE.E5M2.F32.PACK_AB_MERGE_C R182, R25, R24, R182 ;  /* 0x0000001819b6723e */ /* 0x000fe200048060b6 */
[----:B------:R-:W-:Y:S02]  /*6ae0*/  HADD2.F32 R130, -RZ, R130.H1_H1 ;  /* 0x30000082ff827230 */ /* 0x000fe40000004100 */
[C---:B------:R-:W-:Y:S01]  /*6af0*/  FFMA R35, R73.reuse, R104, R35 ;  /* 0x0000006849237223 */ /* 0x040fe20000000023 */
[C---:B------:R-:W-:Y:S01]  /*6b00*/  FFMA R32, R73.reuse, R105, R32 ;  /* 0x0000006949207223 */ /* 0x040fe20000000020 */
[----:B------:R-:W-:Y:S01]  /*6b10*/  FFMA R33, R73, R106, R33 ;  /* 0x0000006a49217223 */ /* 0x000fe20000000021 */
[----:B------:R-:W-:Y:S02]  /*6b20*/  HADD2.F32 R108, -RZ, R108.H1_H1 ;  /* 0x3000006cff6c7230 */ /* 0x000fe40000004100 */
        /* <DEDUP_REMOVED lines=16> */
[----:B------:R1:W-:Y:S01]  /*6c30*/  STS.128 [R179+0x4010], R180 ;  /* 0x004010b4b3007388 */ /* 0x0003e20000000c00 */
[----:B------:R-:W-:Y:S01]  /*6c40*/  F2FP.SATFINITE.E5M2.F32.PACK_AB_MERGE_C R188, R33, R32, R188 ;  /* 0x0000002021bc723e */ /* 0x000fe200048060bc */
[C---:B------:R-:W-:Y:S01]  /*6c50*/  FFMA R38, R73.reuse, R111, R38 ;  /* 0x0000006f49267223 */ /* 0x040fe20000000026 */
[C---:B------:R-:W-:Y:S01]  /*6c60*/  FMUL R43, R70.reuse, R43 ;  /* 0x0000002b462b7220 */ /* 0x040fe20000400000 */
[--C-:B------:R-:W-:Y:S02]  /*6c70*/  HADD2.F32 R115, -RZ, R116.reuse.H0_H0 ;  /* 0x20000074ff737230 */ /* 0x100fe40000004100 */
[----:B------:R-:W-:Y:S01]  /*6c80*/  FMUL R42, R70, R46 ;  /* 0x0000002e462a7220 */ /* 0x000fe20000400000 */
[----:B------:R-:W-:Y:S02]  /*6c90*/  HADD2.F32 R116, -RZ, R116.H1_H1 ;  /* 0x30000074ff747230 */ /* 0x000fe40000004100 */
[C---:B------:R-:W-:Y:S01]  /*6ca0*/  FFMA R43, R73.reuse, R112, R43 ;  /* 0x00000070492b7223 */ /* 0x040fe2000000002b */
[C---:B------:R-:W-:Y:S01]  /*6cb0*/  FFMA R40, R73.reuse, R113, R40 ;  /* 0x0000007149287223 */ /* 0x040fe20000000028 */
[C---:B------:R-:W-:Y:S01]  /*6cc0*/  FFMA R41, R73.reuse, R114, R41 ;  /* 0x0000007249297223 */ /* 0x040fe20000000029 */
[----:B------:R-:W-:Y:S01]  /*6cd0*/  ISETP.NE.AND P0, PT, R178, RZ, PT ;  /* 0x000000ffb200720c */ /* 0x000fe20003f05270 */
        /* <DEDUP_REMOVED lines=10> */
[C---:B------:R-:W-:Y:S01]  /*6d80*/  FMUL R51, R70.reuse, R51 ;  /* 0x0000003346337220 */ /* 0x040fe20000400000 */
[--C-:B------:R-:W-:Y:S02]  /*6d90*/  HADD2.F32 R123, -RZ, R124.reuse.H0_H0 ;  /* 0x2000007cff7b7230 */ /* 0x100fe40000004100 */
[C---:B------:R-:W-:Y:S01]  /*6da0*/  FFMA R46, R73.reuse, R119, R46 ;  /* 0x00000077492e7223 */ /* 0x040fe2000000002e */
[----:B------:R-:W-:Y:S02]  /*6db0*/  HADD2.F32 R124, -RZ, R124.H1_H1 ;  /* 0x3000007cff7c7230 */ /* 0x000fe40000004100 */
[C---:B------:R-:W-:Y:S01]  /*6dc0*/  FMUL R50, R70.reuse, R54 ;  /* 0x0000003646327220 */ /* 0x040fe20000400000 */
[C---:B------:R-:W-:Y:S01]  /*6dd0*/  FFMA R51, R73.reuse, R120, R51 ;  /* 0x0000007849337223 */ /* 0x040fe20000000033 */
[C---:B------:R-:W-:Y:S01]  /*6de0*/  FMUL R55, R70.reuse, R55 ;  /* 0x0000003746377220 */ /* 0x040fe20000400000 */
[C---:B------:R-:W-:Y:S01]  /*6df0*/  FFMA R48, R73.reuse, R121, R48 ;  /* 0x0000007949307223 */ /* 0x040fe20000000030 */
[C---:B------:R-:W-:Y:S01]  /*6e00*/  FFMA R49, R73.reuse, R122, R49 ;  /* 0x0000007a49317223 */ /* 0x040fe20000000031 */
        /* <DEDUP_REMOVED lines=20> */
[----:B------:R-:W-:Y:S01]  /*6f50*/  FFMA R63, R73, R132, R63 ;  /* 0x00000084493f7223 */ /* 0x000fe2000000003f */
[----:B------:R-:W-:Y:S01]  /*6f60*/  FMUL R67, R70, R67 ;  /* 0x0000004346437220 */ /* 0x000fe20000400000 */
[----:B------:R-:W-:Y:S01]  /*6f70*/  F2FP.SATFINITE.E5M2.F32.PACK_AB_MERGE_C R190, R47, R42, RZ ;  /* 0x0000002a2fbe723e */ /* 0x000fe200048060ff */
[----:B------:R-:W-:Y:S01]  /*6f80*/  FFMA R60, R73, R133, R60 ;  /* 0x00000085493c7223 */ /* 0x000fe2000000003c */
[----:B------:R-:W-:Y:S01]  /*6f90*/  F2FP.SATFINITE.E5M2.F32.PACK_AB_MERGE_C R191, R51, R46, RZ ;  /* 0x0000002e33bf723e */ /* 0x000fe200048060ff */
[C---:B------:R-:W-:Y:S01]  /*6fa0*/  FFMA R61, R73.reuse, R134, R61 ;  /* 0x00000086493d7223 */ /* 0x040fe2000000003d */
[C---:B------:R-:W-:Y:S01]  /*6fb0*/  FFMA R62, R73.reuse, R135, R62 ;  /* 0x00000087493e7223 */ /* 0x040fe2000000003e */
[----:B------:R-:W-:Y:S01]  /*6fc0*/  FFMA R67, R73, R136, R67 ;  /* 0x0000008849437223 */ /* 0x000fe20000000043 */
[----:B------:R-:W-:Y:S02]  /*6fd0*/  F2FP.SATFINITE.E5M2.F32.PACK_AB_MERGE_C R190, R41, R40, R190 ;  /* 0x0000002829be723e */ /* 0x000fe400048060be */
[----:B------:R-:W-:Y:S02]  /*6fe0*/  F2FP.SATFINITE.E5M2.F32.PACK_AB_MERGE_C R191, R45, R44, R191 ;  /* 0x0000002c2dbf723e */ /* 0x000fe400048060bf */
[----:B------:R-:W-:Y:S02]  /*6ff0*/  F2FP.SATFINITE.E5M2.F32.PACK_AB_MERGE_C R196, R55, R50, RZ ;  /* 0x0000003237c4723e */ /* 0x000fe400048060ff */
[----:B------:R-:W-:Y:S01]  /*7000*/  F2FP.SATFINITE.E5M2.F32.PACK_AB_MERGE_C R197, R59, R54, RZ ;  /* 0x000000363bc5723e */ /* 0x000fe200048060ff */
[----:B------:R1:W-:Y:S01]  /*7010*/  STS.128 [R185+0x4020], R188 ;  /* 0x004020bcb9007388 */ /* 0x0003e20000000c00 */
[----:B------:R-:W-:Y:S02]  /*7020*/  F2FP.SATFINITE.E5M2.F32.PACK_AB_MERGE_C R198, R63, R58, RZ ;  /* 0x0000003a3fc6723e */ /* 0x000fe400048060ff */
[----:B------:R-:W-:Y:S02]  /*7030*/  F2FP.SATFINITE.E5M2.F32.PACK_AB_MERGE_C R199, R67, R62, RZ ;  /* 0x0000003e43c7723e */ /* 0x000fe400048060ff */
[----:B------:R-:W-:Y:S02]  /*7040*/  F2FP.SATFINITE.E5M2.F32.PACK_AB_MERGE_C R196, R49, R48, R196 ;  /* 0x0000003031c4723e */ /* 0x000fe400048060c4 */
[----:B------:R-:W-:Y:S02]  /*7050*/  F2FP.SATFINITE.E5M2.F32.PACK_AB_MERGE_C R197, R53, R52, R197 ;  /* 0x0000003435c5723e */ /* 0x000fe400048060c5 */
[----:B------:R-:W-:Y:S02]  /*7060*/  F2FP.SATFINITE.E5M2.F32.PACK_AB_MERGE_C R198, R57, R56, R198 ;  /* 0x0000003839c6723e */ /* 0x000fe400048060c6 */
[----:B------:R-:W-:Y:S02]  /*7070*/  F2FP.SATFINITE.E5M2.F32.PACK_AB_MERGE_C R199, R61, R60, R199 ;  /* 0x0000003c3dc7723e */ /* 0x000fe400048060c7 */
[----:B------:R-:W-:Y:S02]  /*7080*/  LEA R193, R166, UR44, 0x3 ;  /* 0x0000002ca6c17c11 */ /* 0x000fe4000f8e18ff */
[----:B------:R-:W-:Y:S01]  /*7090*/  @P6 SHF.L.U32 R204, R165, 0x1f, RZ ;  /* 0x0000001fa5cc6819 */ /* 0x000fe200000006ff */
[----:B------:R1:W-:Y:S01]  /*70a0*/  STS.128 [R184+0x4010], R196 ;  /* 0x004010c4b8007388 */ /* 0x0003e20000000c00 */
[----:B------:R-:W-:Y:S01]  /*70b0*/  @!PT LDS RZ, [RZ] ;  /* 0x00000000fffff984 */ /* 0x000fe20000000800 */
[----:B------:R-:W-:Y:S01]  /*70c0*/  @!PT LDS RZ, [RZ] ;  /* 0x00000000fffff984 */ /* 0x000fe20000000800 */
[----:B------:R-:W-:Y:S01]  /*70d0*/  @!PT LDS RZ, [RZ] ;  /* 0x00000000fffff984 */ /* 0x000fe20000000800 */
[----:B------:R-:W-:Y:S01]  /*70e0*/  @!PT LDS RZ, [RZ] ;  /* 0x00000000fffff984 */ /* 0x000fe20000000800 */
[----:B------:R2:W-:Y:S07]  /*70f0*/  MEMBAR.ALL.CTA ;  /* 0x0000000000007992 */ /* 0x0005ee0000008000 */
[----:B--2---:R-:W2:Y:S02]  /*7100*/  FENCE.VIEW.ASYNC.S ;  /* 0x00000000000073c6 */ /* 0x004ea40000000000 */
[----:B--2---:R-:W-:Y:S06]  /*7110*/  BAR.SYNC.DEFER_BLOCKING 0x1, 0x80 ;  /* 0x0042000000007b1d */ /* 0x004fec0000010000 */
[----:B------:R-:W-:Y:S05]  /*7120*/  @P0 BRA `(.L_x_103) ;  /* 0x0000000000280947 */ /* 0x000fea0003800000 */
[----:B------:R-:W2:Y:S01]  /*7130*/  LDCU.64 UR6, c[0x0][0x348] ;  /* 0x00006900ff0677ac */ /* 0x000ea20008000a00 */
[----:B------:R-:W-:Y:S01]  /*7140*/  UIADD3 UR4, UPT, UPT, UR44, 0x4200, URZ ;  /* 0x000042002c047890 */ /* 0x000fe2000fffe0ff */
[----:B------:R-:W-:Y:S05]  /*7150*/  UMOV UR51, UR36 ;  /* 0x0000002400337c82 */ /* 0x000fea0008000000 */
[----:B------:R-:W-:Y:S04]  /*7160*/  MOV R177, UR4 ;  /* 0x0000000400b17c02 */ /* 0x000fe80008000f00 */
[----:B------:R-:W-:Y:S01]  /*7170*/  R2UR UR48, R177 ;  /* 0x00000000b13072ca */ /* 0x000fe200000e0000 */
[----:B--2---:R-:W-:Y:S04]  /*7180*/  UIADD3 UR4, UP0, UPT, UR6, 0x680, URZ ;  /* 0x0000068006047890 */ /* 0x004fe8000ff1e0ff */
[----:B------:R-:W-:Y:S09]  /*7190*/  UIADD3.X UR5, UPT, UPT, URZ, UR7, URZ, UP0, !UPT ;  /* 0x00000007ff057290 */ /* 0x000ff200087fe4ff */
[----:B------:R2:W-:Y:S01]  /*71a0*/  UTMASTG.3D [UR48], [UR4] ;  /* 0x00000030040073b5 */ /* 0x0005e20008010000 */
[----:B------:R0:W-:Y:S01]  /*71b0*/  UTMACMDFLUSH ;  /* 0x00000000000079b7 */ /* 0x0001e20000000000 */
[----:B--2---:R-:W-:Y:S04]  /*71c0*/  DEPBAR.LE SB0, 0x1 ;  /* 0x000080400000791a */ /* 0x004fe80000000000 */
.L_x_103:
[----:B------:R-:W-:Y:S05]  /*71d0*/  BSYNC.RECONVERGENT B0 ;  /* 0x0000000000007941 */ /* 0x000fea0003800200 */
.L_x_102:
[----:B------:R-:W-:Y:S06]  /*71e0*/  BAR.SYNC.DEFER_BLOCKING 0x1, 0x80 ;  /* 0x0042000000007b1d */ /* 0x000fec0000010000 */
[----:B------:R-:W2:Y:S01]  /*71f0*/  @P6 SYNCS.PHASECHK.TRANS64.TRYWAIT P0, [R193+URZ+0x40], R204 ;  /* 0x000040ccc10065a7 */ /* 0x000ea200080011ff */
[----:B------:R-:W-:Y:S01]  /*7200*/  BSSY B1, `(.L_x_104) ;  /* 0x0000023000017945 */ /* 0x000fe20003800000 */
[----:B--2---:R-:W-:Y:S03]  /*7210*/  @P6 SEL R187, RZ, 0x1, !P0 ;  /* 0x00000001ffbb6807 */ /* 0x004fe60004000000 */
[----:B------:R-:W-:Y:S05]  /*7220*/  @!P6 BRA `(.L_x_105) ;  /* 0x000000000080e947 */ /* 0x000fea0003800000 */
[----:B------:R-:W-:Y:S01]  /*7230*/  ISETP.NE.AND P1, PT, R192, RZ, PT ;  /* 0x000000ffc000720c */ /* 0x000fe20003f25270 */
[----:B------:R-:W-:Y:S01]  /*7240*/  BSSY B0, `(.L_x_106) ;  /* 0x000000a000007945 */ /* 0x000fe20003800000 */
[----:B------:R-:W-:Y:S11]  /*7250*/  ISETP.NE.AND P0, PT, R187, RZ, PT ;  /* 0x000000ffbb00720c */ /* 0x000ff60003f05270 */
[----:B------:R-:W-:Y:S04]  /*7260*/  @P1 IMAD R3, R166, 0x2000, R171 ;  /* 0x00002000a6031824 */ /* 0x000fe800078e02ab */
[C---:B------:R-:W-:Y:S01]  /*7270*/  @P1 IMAD.IADD R5, R3.reuse, 0x1, R194 ;  /* 0x0000000103051824 */ /* 0x040fe200078e02c2 */
[----:B------:R-:W-:Y:S03]  /*7280*/  @P1 IADD3 R202, PT, PT, R3, R202, RZ ;  /* 0x000000ca03ca1210 */ /* 0x000fe60007ffe0ff */
[----:B------:R-:W-:Y:S01]  /*7290*/  @P1 IMAD.IADD R200, R200, 0x1, R5 ;  /* 0x00000001c8c81824 */ /* 0x000fe200078e0205 */
[----:B------:R-:W-:Y:S06]  /*72a0*/  @P0 BRA `(.L_x_107) ;  /* 0x00000000000c0947 */ /* 0x000fec0003800000 */
[----:B------:R-:W-:Y:S04]  /*72b0*/  SHF.L.U32 R0, R165, 0x1f, RZ ;  /* 0x0000001fa5007819 */ /* 0x000fe800000006ff */
[----:B------:R-:W2:Y:S02]  /*72c0*/  SYNCS.PHASECHK.TRANS64.TRYWAIT P0, [R193+URZ+0x40], R0 ;  /* 0x00004000c10075a7 */ /* 0x000ea400080011ff */
[----:B--2---:R-:W-:Y:S05]  /*72d0*/  @!P0 BRA `(.L_x_108) ;  /* 0x0000001c00c08947 */ /* 0x004fea0003800000 */
.L_x_107:
[----:B------:R-:W-:Y:S05]  /*72e0*/  BSYNC B0 ;  /* 0x0000000000007941 */ /* 0x000fea0003800000 */
.L_x_106:
[----:B------:R-:W-:Y:S01]  /*72f0*/  ISETP.NE.AND P0, PT, R192, RZ, PT ;  /* 0x000000ffc000720c */ /* 0x000fe20003f05270 */
[----:B--2---:R-:W-:Y:S02]  /*7300*/  VIADD R193, R193, 0x50 ;  /* 0x00000050c1c17836 */ /* 0x004fe40000000000 */
[----:B------:R-:W-:Y:S02]  /*7310*/  IMAD.U32 R0, RZ, RZ, UR45 ;  /* 0x0000002dff007e24 */ /* 0x000fe4000f8e00ff */
[----:B------:R-:W-:Y:S03]  /*7320*/  VIADD R166, R166, 0x1 ;  /* 0x00000001a6a67836 */ /* 0x000fe60000000000 */
[----:B------:R-:W-:Y:S05]  /*7330*/  PRMT R0, R0, 0x654, R193 ;  /* 0x0000065400007816 */ /* 0x000fea00000000c1 */
[----:B------:R2:W3:Y:S04]  /*7340*/  @P0 LDS.128 R140, [R3] ;  /* 0x00000000038c0984 */ /* 0x0004e80000000c00 */
[----:B------:R2:W4:Y:S04]  /*7350*/  @P0 LDS.128 R144, [R5+0x10] ;  /* 0x0000100005900984 */ /* 0x0005280000000c00 */
        /* <DEDUP_REMOVED lines=12> */
[----:B--234-:R-:W-:Y:S02]  /*7420*/  LOP3.LUT R165, R165, R0, RZ, 0x3c, !PT ;  /* 0x00000000a5a57212 */ /* 0x01cfe400078e3cff */
.L_x_105:
[----:B------:R-:W-:Y:S05]  /*7430*/  BSYNC B1 ;  /* 0x0000000000017941 */ /* 0x000fea0003800000 */
.L_x_104:
[----:B------:R-:W-:Y:S05]  /*7440*/  VIADD R0, R71, 0x40 ;  /* 0x0000004047007836 */ /* 0x000fea0000000000 */
[----:B------:R-:W-:Y:S04]  /*7450*/  SHF.R.U32.HI R0, RZ, 0x15, R0 ;  /* 0x00000015ff007819 */ /* 0x000fe80000011600 */
[----:B------:R-:W-:Y:S11]  /*7460*/  LOP3.LUT P0, RZ, R0, 0x3, R159, 0x48, !PT ;  /* 0x0000000300ff7812 */ /* 0x000ff6000780489f */
[----:B------:R-:W-:Y:S02]  /*7470*/  @!UPT UIADD3 URZ, UPT, UPT, URZ, URZ, URZ ;  /* 0x000000fffffff290 */ /* 0x000fe4000fffe0ff */
        /* <DEDUP_REMOVED lines=8> */
[----:B------:R-:W5:Y:S01]  /*7500*/  LDCU.64 UR4, c[0x4][0x10] ;  /* 0x01000200ff0477ac */ /* 0x000f620008000a00 */
[----:B--2---:R-:W-:Y:S01]  /*7510*/  MOV R5, UR9 ;  /* 0x0000000900057c02 */ /* 0x004fe20008000f00 */
[----:B------:R-:W-:Y:S01]  /*7520*/  IMAD.U32 R4, RZ, RZ, UR8 ;  /* 0x00000008ff047e24 */ /* 0x000fe2000f8e00ff */
[----:B---3--:R-:W-:Y:S01]  /*7530*/  MOV R7, UR7 ;  /* 0x0000000700077c02 */ /* 0x008fe20008000f00 */
[----:B------:R-:W-:Y:S01]  /*7540*/  IMAD.U32 R6, RZ, RZ, UR6 ;  /* 0x00000006ff067e24 */ /* 0x000fe2000f8e00ff */
[----:B-----5:R-:W-:Y:S01]  /*7550*/  MOV R11, UR5 ;  /* 0x00000005000b7c02 */ /* 0x020fe20008000f00 */
[----:B------:R-:W-:Y:S02]  /*7560*/  IMAD.U32 R10, RZ, RZ, UR4 ;  /* 0x00000004ff0a7e24 */ /* 0x000fe4000f8e00ff */
[----:B------:R-:W-:Y:S07]  /*7570*/  LEPC R20, `(.L_x_109) ;  /* 0x000000001014794e */ /* 0x000fee0000000000 */
[----:B-1--4-:R-:W-:Y:S05]  /*7580*/  CALL.ABS.NOINC R2 ;  /* 0x0000000002007343 */ /* 0x012fea0003c00000 */
.L_x_109:
[----:B------:R-:W-:Y:S01]  /*7590*/  ISETP.NE.AND P0, PT, R178, RZ, PT ;  /* 0x000000ffb200720c */ /* 0x000fe20003f05270 */
[----:B------:R-:W-:Y:S05]  /*75a0*/  WARPSYNC.ALL ;  /* 0x0000000000007948 */ /* 0x000fea0003800000 */
[----:B------:R-:W-:Y:S01]  /*75b0*/  R2UR UR4, R71 ;  /* 0x00000000470472ca */ /* 0x000fe200000e0000 */
[----:B------:R-:W-:Y:S01]  /*75c0*/  BSSY.RECONVERGENT B0, `(.L_x_110) ;  /* 0x000011e000007945 */ /* 0x000fe20003800200 */
[----:B------:R-:W-:Y:S02]  /*75d0*/  F2FP.F16.E5M2.UNPACK_B R11, R141 ;  /* 0x0000008dff0b723e */ /* 0x000fe400020004ff */
[----:B------:R-:W-:Y:S02]  /*75e0*/  F2FP.F16.E5M2.UNPACK_B R10, R142 ;  /* 0x0000008eff0a723e */ /* 0x000fe400020004ff */
[----:B------:R-:W-:Y:S01]  /*75f0*/  F2FP.F16.E5M2.UNPACK_B R9, R143 ;  /* 0x0000008fff09723e */ /* 0x000fe200020004ff */
[--C-:B------:R-:W-:Y:S01]  /*7600*/  HADD2.F32 R74, -RZ, R11.reuse.H0_H0 ;  /* 0x2000000bff4a7230 */ /* 0x100fe20000004100 */
[----:B------:R-:W-:Y:S01]  /*7610*/  F2FP.F16.E5M2.UNPACK_B R8, R144 ;  /* 0x00000090ff08723e */ /* 0x000fe200020004ff */
[----:B------:R-:W-:Y:S01]  /*7620*/  HADD2.F32 R76, -RZ, R11.H1_H1 ;  /* 0x3000000bff4c7230 */ /* 0x000fe20000004100 */
[----:B------:R-:W-:Y:S01]  /*7630*/  F2FP.F16.E5M2.UNPACK_B R7, R145 ;  /* 0x00000091ff07723e */ /* 0x000fe200020004ff */
[--C-:B------:R-:W-:Y:S01]  /*7640*/  HADD2.F32 R77, -RZ, R10.reuse.H0_H0 ;  /* 0x2000000aff4d7230 */ /* 0x100fe20000004100 */
[----:B------:R-:W-:Y:S01]  /*7650*/  F2FP.F16.E5M2.UNPACK_B R6, R146 ;  /* 0x00000092ff06723e */ /* 0x000fe200020004ff */
[----:B------:R-:W-:Y:S01]  /*7660*/  HADD2.F32 R80, -RZ, R10.H1_H1 ;  /* 0x3000000aff507230 */ /* 0x000fe20000004100 */
[----:B------:R-:W-:Y:S01]  /*7670*/  F2FP.F16.E5M2.UNPACK_B R5, R147 ;  /* 0x00000093ff05723e */ /* 0x000fe200020004ff */
[--C-:B------:R-:W-:Y:S01]  /*7680*/  HADD2.F32 R81, -RZ, R9.reuse.H0_H0 ;  /* 0x20000009ff517230 */ /* 0x100fe20000004100 */
[----:B-1----:R-:W-:Y:S01]  /*7690*/  F2FP.F16.E5M2.UNPACK_B R4, R148 ;  /* 0x00000094ff04723e */ /* 0x002fe200020004ff */
[----:B------:R-:W-:Y:S01]  /*76a0*/  HADD2.F32 R84, -RZ, R9.H1_H1 ;  /* 0x30000009ff547230 */ /* 0x000fe20000004100 */
[-C--:B------:R-:W-:Y:S01]  /*76b0*/  F2FP.F16.E5M2.UNPACK_B R2, R140.reuse ;  /* 0x0000008cff02723e */ /* 0x080fe200020004ff */
[--C-:B------:R-:W-:Y:S01]  /*76c0*/  HADD2.F32 R85, -RZ, R8.reuse.H0_H0 ;  /* 0x20000008ff557230 */ /* 0x100fe20000004100 */
[----:B------:R-:W-:Y:S01]  /*76d0*/  F2FP.F16.E5M2.UNPACK_B R140, R140.H1 ;  /* 0x0000008cff8c723e */ /* 0x000fe200030004ff */
[----:B------:R-:W-:Y:S01]  /*76e0*/  HADD2.F32 R87, -RZ, R8.H1_H1 ;  /* 0x30000008ff577230 */ /* 0x000fe20000004100 */
[----:B------:R-:W-:Y:S01]  /*76f0*/  F2FP.F16.E5M2.UNPACK_B R141, R141.H1 ;  /* 0x0000008dff8d723e */ /* 0x000fe200030004ff */
[--C-:B------:R-:W-:Y:S01]  /*7700*/  HADD2.F32 R90, -RZ, R7.reuse.H0_H0 ;  /* 0x20000007ff5a7230 */ /* 0x100fe20000004100 */
[----:B------:R-:W-:Y:S01]  /*7710*/  F2FP.F16.E5M2.UNPACK_B R142, R142.H1 ;  /* 0x0000008eff8e723e */ /* 0x000fe200030004ff */
[----:B------:R-:W-:Y:S01]  /*7720*/  HADD2.F32 R91, -RZ, R7.H1_H1 ;  /* 0x30000007ff5b7230 */ /* 0x000fe20000004100 */
[----:B------:R-:W-:Y:S01]  /*7730*/  F2FP.F16.E5M2.UNPACK_B R143, R143.H1 ;  /* 0x0000008fff8f723e */ /* 0x000fe200030004ff */
[--C-:B------:R-:W-:Y:S01]  /*7740*/  HADD2.F32 R94, -RZ, R6.reuse.H0_H0 ;  /* 0x20000006ff5e7230 */ /* 0x100fe20000004100 */
[----:B------:R-:W-:Y:S01]  /*7750*/  R2UR UR5, R186 ;  /* 0x00000000ba0572ca */ /* 0x000fe200000e0000 */
[----:B------:R-:W-:Y:S01]  /*7760*/  HADD2.F32 R95, -RZ, R6.H1_H1 ;  /* 0x30000006ff5f7230 */ /* 0x000fe20000004100 */
        /* <DEDUP_REMOVED lines=9> */
[----:B------:R-:W1:Y:S01]  /*7800*/  LDTM.x64 R4, tmem[UR4+0x40] ;  /* 0x00004004000479ee */ /* 0x000e620008340000 */
[--C-:B------:R-:W-:Y:S01]  /*7810*/  HADD2.F32 R0, -RZ, R2.reuse.H0_H0 ;  /* 0x20000002ff007230 */ /* 0x100fe20000004100 */
[----:B------:R-:W-:Y:S01]  /*7820*/  NOP ;  /* 0x0000000000007918 */ /* 0x000fe20000000000 */
[----:B------:R-:W-:Y:S01]  /*7830*/  UIADD3 UR4, UPT, UPT, UR5, 0xb0, URZ ;  /* 0x000000b005047890 */ /* 0x000fe2000fffe0ff */
[----:B------:R-:W-:Y:S01]  /*7840*/  HADD2.F32 R2, -RZ, R2.H1_H1 ;  /* 0x30000002ff027230 */ /* 0x000fe20000004100 */
[----:B------:R-:W-:Y:S01]  /*7850*/  F2FP.F16.E5M2.UNPACK_B R127, R154 ;  /* 0x0000009aff7f723e */ /* 0x000fe200020004ff */
[----:B------:R-:W-:Y:S01]  /*7860*/  HADD2.F32 R78, -RZ, R141.H1_H1 ;  /* 0x3000008dff4e7230 */ /* 0x000fe20000004100 */
[----:B------:R-:W-:Y:S01]  /*7870*/  UPRMT UR4, UR45, 0x654, UR4 ;  /* 0x000006542d047896 */ /* 0x000fe20008000004 */
[--C-:B------:R-:W-:Y:S01]  /*7880*/  HADD2.F32 R106, -RZ, R107.reuse.H0_H0 ;  /* 0x2000006bff6a7230 */ /* 0x100fe20000004100 */
[----:B------:R-:W-:Y:S01]  /*7890*/  F2FP.F16.E5M2.UNPACK_B R130, R155 ;  /* 0x0000009bff82723e */ /* 0x000fe200020004ff */
[----:B------:R-:W-:Y:S01]  /*78a0*/  HADD2.F32 R107, -RZ, R107.H1_H1 ;  /* 0x3000006bff6b7230 */ /* 0x000fe20000004100 */
[----:B------:R-:W-:Y:S01]  /*78b0*/  F2FP.F16.E5M2.UNPACK_B R144, R144.H1 ;  /* 0x00000090ff90723e */ /* 0x000fe200030004ff */
[--C-:B------:R-:W-:Y:S01]  /*78c0*/  HADD2.F32 R110, -RZ, R111.reuse.H0_H0 ;  /* 0x2000006fff6e7230 */ /* 0x100fe20000004100 */
[----:B------:R-:W-:Y:S01]  /*78d0*/  F2FP.F16.E5M2.UNPACK_B R145, R145.H1 ;  /* 0x00000091ff91723e */ /* 0x000fe200030004ff */
[----:B------:R-:W-:Y:S01]  /*78e0*/  HADD2.F32 R111, -RZ, R111.H1_H1 ;  /* 0x3000006fff6f7230 */ /* 0x000fe20000004100 */
[----:B------:R-:W-:Y:S01]  /*78f0*/  F2FP.F16.E5M2.UNPACK_B R146, R146.H1 ;  /* 0x00000092ff92723e */ /* 0x000fe200030004ff */
[----:B-1----:R-:W-:Y:S01]  /*7900*/  SYNCS.ARRIVE.TRANS64.RED.A1T0 RZ, [UR4], RZ ;  /* 0x000000ffffff79a7 */ /* 0x002fe20008100404 */
[--C-:B------:R-:W-:Y:S01]  /*7910*/  HADD2.F32 R114, -RZ, R115.reuse.H0_H0 ;  /* 0x20000073ff727230 */ /* 0x100fe20000004100 */
[----:B------:R-:W-:Y:S01]  /*7920*/  F2FP.F16.E5M2.UNPACK_B R147, R147.H1 ;  /* 0x00000093ff93723e */ /* 0x000fe200030004ff */
[----:B------:R-:W-:Y:S01]  /*7930*/  HADD2.F32 R115, -RZ, R115.H1_H1 ;  /* 0x30000073ff737230 */ /* 0x000fe20000004100 */
[----:B------:R-:W-:Y:S01]  /*7940*/  F2FP.F16.E5M2.UNPACK_B R148, R148.H1 ;  /* 0x00000094ff94723e */ /* 0x000fe200030004ff */
[--C-:B------:R-:W-:Y:S01]  /*7950*/  HADD2.F32 R118, -RZ, R119.reuse.H0_H0 ;  /* 0x20000077ff767230 */ /* 0x100fe20000004100 */
[----:B------:R-:W-:Y:S01]  /*7960*/  F2FP.F16.E5M2.UNPACK_B R149, R149.H1 ;  /* 0x00000095ff95723e */ /* 0x000fe200030004ff */
[----:B------:R-:W-:Y:S02]  /*7970*/  HADD2.F32 R119, -RZ, R119.H1_H1 ;  /* 0x30000077ff777230 */ /* 0x000fe40000004100 */
[C---:B------:R-:W-:Y:S01]  /*7980*/  FMUL R4, R70.reuse, R4 ;  /* 0x0000000446047220 */ /* 0x040fe20000400000 */
[C---:B------:R-:W-:Y:S01]  /*7990*/  FMUL R5, R70.reuse, R5 ;  /* 0x0000000546057220 */ /* 0x040fe20000400000 */
[--C-:B------:R-:W-:Y:S02]  /*79a0*/  HADD2.F32 R3, -RZ, R140.reuse.H0_H0 ;  /* 0x2000008cff037230 */ /* 0x100fe40000004100 */
        /* <DEDUP_REMOVED lines=9> */
[C---:B------:R-:W-:Y:S01]  /*7a40*/  FMUL R2, R70.reuse, R21 ;  /* 0x0000001546027220 */ /* 0x040fe20000400000 */
[C---:B------:R-:W-:Y:S01]  /*7a50*/  FMUL R21, R70.reuse, R28 ;  /* 0x0000001c46157220 */ /* 0x040fe20000400000 */
[----:B------:R-:W-:Y:S02]  /*7a60*/  HADD2.F32 R122, -RZ, R123.H0_H0 ;  /* 0x2000007bff7a7230 */ /* 0x000fe40000004100 */
[C---:B------:R-:W-:Y:S01]  /*7a70*/  FMUL R6, R70.reuse, R6 ;  /* 0x0000000646067220 */ /* 0x040fe20000400000 */
[----:B------:R-:W-:Y:S02]  /*7a80*/  HADD2.F32 R72, -RZ, R140.H1_H1 ;  /* 0x3000008cff487230 */ /* 0x000fe40000004100 */
[C---:B------:R-:W-:Y:S01]  /*7a90*/  FMUL R7, R70.reuse, R7 ;  /* 0x0000000746077220 */ /* 0x040fe20000400000 */
[----:B------:R-:W-:Y:S02]  /*7aa0*/  HADD2.F32 R75, -RZ, R141.H0_H0 ;  /* 0x2000008dff4b7230 */ /* 0x000fe40000004100 */
[C---:B------:R-:W-:Y:S01]  /*7ab0*/  FFMA R6, R73.reuse, R3, R6 ;  /* 0x0000000349067223 */ /* 0x040fe20000000006 */
[----:B------:R-:W-:Y:S02]  /*7ac0*/  HADD2.F32 R123, -RZ, R123.H1_H1 ;  /* 0x3000007bff7b7230 */ /* 0x000fe40000004100 */
[C---:B------:R-:W-:Y:S01]  /*7ad0*/  FFMA R7, R73.reuse, R72, R7 ;  /* 0x0000004849077223 */ /* 0x040fe20000000007 */
[C---:B------:R-:W-:Y:S01]  /*7ae0*/  FFMA R8, R73.reuse, R74, R8 ;  /* 0x0000004a49087223 */ /* 0x040fe20000000008 */
[----:B------:R-:W-:Y:S01]  /*7af0*/  FFMA R9, R73, R76, R9 ;  /* 0x0000004c49097223 */ /* 0x000fe20000000009 */
[--C-:B------:R-:W-:Y:S02]  /*7b00*/  HADD2.F32 R126, -RZ, R127.reuse.H0_H0 ;  /* 0x2000007fff7e7230 */ /* 0x100fe40000004100 */
[C---:B------:R-:W-:Y:S01]  /*7b10*/  FMUL R10, R70.reuse, R10 ;  /* 0x0000000a460a7220 */ /* 0x040fe20000400000 */
[----:B------:R-:W-:Y:S01]  /*7b20*/  F2FP.SATFINITE.E5M2.F32.PACK_AB_MERGE_C R76, R7, R6, RZ ;  /* 0x00000006074c723e */ /* 0x000fe200048060ff */
[C---:B------:R-:W-:Y:S01]  /*7b30*/  FMUL R7, R70.reuse, R24 ;  /* 0x0000001846077220 */ /* 0x040fe20000400000 */
[----:B------:R-:W-:Y:S02]  /*7b40*/  HADD2.F32 R127, -RZ, R127.H1_H1 ;  /* 0x3000007fff7f7230 */ /* 0x000fe40000004100 */
[C---:B------:R-:W-:Y:S01]  /*7b50*/  FFMA R10, R73.reuse, R75, R10 ;  /* 0x0000004b490a7223 */ /* 0x040fe2000000000a */
[----:B------:R-:W-:Y:S02]  /*7b60*/  HADD2.F32 R72, -RZ, R130.H0_H0 ;  /* 0x20000082ff487230 */ /* 0x000fe40000004100 */
[C---:B------:R-:W-:Y:S01]  /*7b70*/  FMUL R11, R70.reuse, R11 ;  /* 0x0000000b460b7220 */ /* 0x040fe20000400000 */
[--C-:B------:R-:W-:Y:S02]  /*7b80*/  HADD2.F32 R79, -RZ, R142.reuse.H0_H0 ;  /* 0x2000008eff4f7230 */ /* 0x100fe40000004100 */
[C---:B------:R-:W-:Y:S01]  /*7b90*/  FMUL R14, R70.reuse, R14 ;  /* 0x0000000e460e7220 */ /* 0x040fe20000400000 */
[----:B------:R-:W-:Y:S02]  /*7ba0*/  HADD2.F32 R82, -RZ, R142.H1_H1 ;  /* 0x3000008eff527230 */ /* 0x000fe40000004100 */
[C---:B------:R-:W-:Y:S01]  /*7bb0*/  FFMA R11, R73.reuse, R78, R11 ;  /* 0x0000004e490b7223 */ /* 0x040fe2000000000b */
[C---:B------:R-:W-:Y:S01]  /*7bc0*/  FFMA R12, R73.reuse, R77, R12 ;  /* 0x0000004d490c7223 */ /* 0x040fe2000000000c */
[C---:B------:R-:W-:Y:S01]  /*7bd0*/  FFMA R13, R73.reuse, R80, R13 ;  /* 0x00000050490d7223 */ /* 0x040fe2000000000d */
[----:B------:R-:W-:Y:S01]  /*7be0*/  FFMA R14, R73, R79, R14 ;  /* 0x0000004f490e7223 */ /* 0x000fe2000000000e */
[----:B------:R-:W-:Y:S01]  /*7bf0*/  HADD2.F32 R75, -RZ, R130.H1_H1 ;  /* 0x30000082ff4b7230 */ /* 0x000fe20000004100 */
[----:B------:R-:W-:Y:S01]  /*7c00*/  F2FP.SATFINITE.E5M2.F32.PACK_AB_MERGE_C R78, R11, R10, RZ ;  /* 0x0000000a0b4e723e */ /* 0x000fe200048060ff */
[C---:B------:R-:W-:Y:S01]  /*7c10*/  FMUL R10, R70.reuse, R25 ;  /* 0x00000019460a7220 */ /* 0x040fe20000400000 */
[C---:B------:R-:W-:Y:S01]  /*7c20*/  FMUL R25, R70.reuse, R32 ;  /* 0x0000002046197220 */ /* 0x040fe20000400000 */
        /* <DEDUP_REMOVED lines=8> */
[C---:B------:R-:W-:Y:S01]  /*7cb0*/  FMUL R19, R70.reuse, R19 ;  /* 0x0000001346137220 */ /* 0x040fe20000400000 */
[--C-:B------:R-:W-:Y:S01]  /*7cc0*/  HADD2.F32 R88, -RZ, R144.reuse.H0_H0 ;  /* 0x20000090ff587230 */ /* 0x100fe20000004100 */
[----:B------:R-:W-:Y:S01]  /*7cd0*/  F2FP.SATFINITE.E5M2.F32.PACK_AB_MERGE_C R14, R15, R14, RZ ;  /* 0x0000000e0f0e723e */ /* 0x000fe200048060ff */
[----:B------:R-:W-:Y:S02]  /*7ce0*/  HADD2.F32 R89, -RZ, R144.H1_H1 ;  /* 0x30000090ff597230 */ /* 0x000fe40000004100 */
[C---:B------:R-:W-:Y:S01]  /*7cf0*/  FFMA R19, R73.reuse, R86, R19 ;  /* 0x0000005649137223 */ /* 0x040fe20000000013 */
[C---:B------:R-:W-:Y:S01]  /*7d00*/  FFMA R0, R73.reuse, R85, R0 ;  /* 0x0000005549007223 */ /* 0x040fe20000000000 */
[----:B------:R-:W-:Y:S01]  /*7d10*/  FFMA R2, R73, R87, R2 ;  /* 0x0000005749027223 */ /* 0x000fe20000000002 */
[C---:B------:R-:W-:Y:S01]  /*7d20*/  FMUL R3, R70.reuse, R22 ;  /* 0x0000001646037220 */ /* 0x040fe20000400000 */
[C---:B------:R-:W-:Y:S01]  /*7d30*/  FMUL R22, R70.reuse, R29 ;  /* 0x0000001d46167220 */ /* 0x040fe20000400000 */
[----:B------:R-:W-:Y:S01]  /*7d40*/  F2FP.SATFINITE.E5M2.F32.PACK_AB_MERGE_C R18, R19, R18, RZ ;  /* 0x000000121312723e */ /* 0x000fe200048060ff */
[C---:B------:R-:W-:Y:S01]  /*7d50*/  FMUL R29, R70.reuse, R36 ;  /* 0x00000024461d7220 */ /* 0x040fe20000400000 */
        /* <DEDUP_REMOVED lines=8> */
[C---:B------:R-:W-:Y:S01]  /*7de0*/  FFMA R11, R73.reuse, R92, R11 ;  /* 0x0000005c490b7223 */ /* 0x040fe2000000000b */
[----:B------:R-:W-:Y:S01]  /*7df0*/  FMUL R26, R70, R33 ;  /* 0x00000021461a7220 */ /* 0x000fe20000400000 */
[----:B------:R-:W-:Y:S01]  /*7e00*/  F2FP.SATFINITE.E5M2.F32.PACK_AB_MERGE_C R3, R6, R3, RZ ;  /* 0x000000030603723e */ /* 0x000fe200048060ff */
        /* <DEDUP_REMOVED lines=9> */
[C---:B------:R-:W-:Y:S01]  /*7ea0*/  FMUL R30, R70.reuse, R37 ;  /* 0x00000025461e7220 */ /* 0x040fe20000400000 */
[C---:B------:R-:W-:Y:S01]  /*7eb0*/  FMUL R37, R70.reuse, R44 ;  /* 0x0000002c46257220 */ /* 0x040fe20000400000 */
[C---:B------:R-:W-:Y:S01]  /*7ec0*/  FMUL R24, R70.reuse, R31 ;  /* 0x0000001f46187220 */ /* 0x040fe20000400000 */
[----:B------:R-:W-:Y:S01]  /*7ed0*/  F2FP.F16.E5M2.UNPACK_B R150, R150.H1 ;  /* 0x00000096ff96723e */ /* 0x000fe200030004ff */
[--C-:B------:R-:W-:Y:S02]  /*7ee0*/  HADD2.F32 R100, -RZ, R147.reuse.H0_H0 ;  /* 0x20000093ff647230 */ /* 0x100fe40000004100 */
[----:B------:R-:W-:Y:S01]  /*7ef0*/  FMUL R27, R70, R34 ;  /* 0x00000022461b7220 */ /* 0x000fe20000400000 */
[----:B------:R-:W-:Y:S02]  /*7f00*/  HADD2.F32 R101, -RZ, R147.H1_H1 ;  /* 0x30000093ff657230 */ /* 0x000fe40000004100 */
[C---:B------:R-:W-:Y:S01]  /*7f10*/  FFMA R24, R73.reuse, R97, R24 ;  /* 0x0000006149187223 */ /* 0x040fe20000000018 */
[----:B------:R-:W-:Y:S01]  /*7f20*/  F2FP.F16.E5M2.UNPACK_B R151, R151.H1 ;  /* 0x00000097ff97723e */ /* 0x000fe200030004ff */
[C---:B------:R-:W-:Y:S01]  /*7f30*/  FFMA R25, R73.reuse, R98, R25 ;  /* 0x0000006249197223 */ /* 0x040fe20000000019 */
[C---:B------:R-:W-:Y:S01]  /*7f40*/  FFMA R26, R73.reuse, R99, R26 ;  /* 0x00000063491a7223 */ /* 0x040fe2000000001a */
[----:B------:R-:W-:Y:S01]  /*7f50*/  F2FP.F16.E5M2.UNPACK_B R152, R152.H1 ;  /* 0x00000098ff98723e */ /* 0x000fe200030004ff */
[C---:B------:R-:W-:Y:S01]  /*7f60*/  FFMA R27, R73.reuse, R100, R27 ;  /* 0x00000064491b7223 */ /* 0x040fe2000000001b */
[----:B------:R-:W-:Y:S01]  /*7f70*/  F2FP.SATFINITE.E5M2.F32.PACK_AB_MERGE_C R6, R24, R23, RZ ;  /* 0x000000171806723e */ /* 0x000fe200048060ff */
[C---:B------:R-:W-:Y:S01]  /*7f80*/  FMUL R34, R70.reuse, R41 ;  /* 0x0000002946227220 */ /* 0x040fe20000400000 */
[C---:B------:R-:W-:Y:S01]  /*7f90*/  FMUL R41, R70.reuse, R48 ;  /* 0x0000003046297220 */ /* 0x040fe20000400000 */
[----:B------:R-:W-:Y:S01]  /*7fa0*/  FMUL R28, R70, R35 ;  /* 0x00000023461c7220 */ /* 0x000fe20000400000 */
[----:B------:R-:W-:Y:S01]  /*7fb0*/  F2FP.F16.E5M2.UNPACK_B R153, R153.H1 ;  /* 0x00000099ff99723e */ /* 0x000fe200030004ff */
[--C-:B------:R-:W-:Y:S01]  /*7fc0*/  HADD2.F32 R104, -RZ, R148.reuse.H0_H0 ;  /* 0x20000094ff687230 */ /* 0x100fe20000004100 */
[----:B------:R-:W-:Y:S01]  /*7fd0*/  F2FP.SATFINITE.E5M2.F32.PACK_AB_MERGE_C R6, R22, R21, R6 ;  /* 0x000000151606723e */ /* 0x000fe20004806006 */
[C---:B------:R-:W-:Y:S01]  /*7fe0*/  FFMA R28, R73.reuse, R101, R28 ;  /* 0x00000065491c7223 */ /* 0x040fe2000000001c */
[C---:B------:R-:W-:Y:S01]  /*7ff0*/  FFMA R29, R73.reuse, R102, R29 ;  /* 0x00000066491d7223 */ /* 0x040fe2000000001d */
[C---:B------:R-:W-:Y:S01]  /*8000*/  FFMA R30, R73.reuse, R103, R30 ;  /* 0x00000067491e7223 */ /* 0x040fe2000000001e */
[----:B------:R-:W-:Y:S02]  /*8010*/  HADD2.F32 R105, -RZ, R148.H1_H1 ;  /* 0x30000094ff697230 */ /* 0x000fe40000004100 */
[C---:B------:R-:W-:Y:S01]  /*8020*/  FMUL R31, R70.reuse, R38 ;  /* 0x00000026461f7220 */ /* 0x040fe20000400000 */
[----:B------:R-:W-:Y:S01]  /*8030*/  F2FP.F16.E5M2.UNPACK_B R154, R154.H1 ;  /* 0x0000009aff9a723e */ /* 0x000fe200030004ff */
[C---:B------:R-:W-:Y:S01]  /*8040*/  FMUL R38, R70.reuse, R45 ;  /* 0x0000002d46267220 */ /* 0x040fe20000400000 */
[C---:B------:R-:W-:Y:S01]  /*8050*/  FMUL R45, R70.reuse, R52 ;  /* 0x00000034462d7220 */ /* 0x040fe20000400000 */
[----:B------:R-:W-:Y:S01]  /*8060*/  F2FP.F16.E5M2.UNPACK_B R155, R155.H1 ;  /* 0x0000009bff9b723e */ /* 0x000fe200030004ff */
[----:B------:R-:W-:Y:S01]  /*8070*/  FFMA R31, R73, R104, R31 ;  /* 0x00000068491f7223 */ /* 0x000fe2000000001f */
[----:B------:R-:W-:Y:S01]  /*8080*/  FMUL R52, R70, R59 ;  /* 0x0000003b46347220 */ /* 0x000fe20000400000 */
[----:B------:R-:W-:Y:S01]  /*8090*/  IADD3 R68, PT, PT, R68, 0x1, RZ ;  /* 0x0000000144447810 */ /* 0x000fe20007ffe0ff */
[C---:B------:R-:W-:Y:S01]  /*80a0*/  FMUL R59, R70.reuse, R66 ;  /* 0x00000042463b7220 */ /* 0x040fe20000400000 */
[----:B------:R-:W-:Y:S01]  /*80b0*/  F2FP.SATFINITE.E5M2.F32.PACK_AB_MERGE_C R66, R13, R12, R14 ;  /* 0x0000000c0d42723e */ /* 0x000fe2000480600e */
[C---:B------:R-:W-:Y:S01]  /*80c0*/  FMUL R32, R70.reuse, R39 ;  /* 0x0000002746207220 */ /* 0x040fe20000400000 */
[--C-:B------:R-:W-:Y:S02]  /*80d0*/  HADD2.F32 R108, -RZ, R149.reuse.H0_H0 ;  /* 0x20000095ff6c7230 */ /* 0x100fe40000004100 */
[C---:B------:R-:W-:Y:S01]  /*80e0*/  FMUL R35, R70.reuse, R42 ;  /* 0x0000002a46237220 */ /* 0x040fe20000400000 */
[----:B------:R-:W-:Y:S02]  /*80f0*/  HADD2.F32 R109, -RZ, R149.H1_H1 ;  /* 0x30000095ff6d7230 */ /* 0x000fe40000004100 */
[C---:B------:R-:W-:Y:S01]  /*8100*/  FFMA R32, R73.reuse, R105, R32 ;  /* 0x0000006949207223 */ /* 0x040fe20000000020 */
[----:B------:R-:W-:Y:S01]  /*8110*/  FMUL R36, R70, R43 ;  /* 0x0000002b46247220 */ /* 0x000fe20000400000 */
[C---:B------:R-:W-:Y:S01]  /*8120*/  FFMA R33, R73.reuse, R106, R33 ;  /* 0x0000006a49217223 */ /* 0x040fe20000000021 */
[C---:B------:R-:W-:Y:S01]  /*8130*/  FFMA R34, R73.reuse, R107, R34 ;  /* 0x0000006b49227223 */ /* 0x040fe20000000022 */
[--C-:B------:R-:W-:Y:S01]  /*8140*/  HADD2.F32 R112, -RZ, R150.reuse.H0_H0 ;  /* 0x20000096ff707230 */ /* 0x100fe20000004100 */
[----:B------:R-:W-:Y:S01]  /*8150*/  F2FP.SATFINITE.E5M2.F32.PACK_AB_MERGE_C R32, R32, R31, RZ ;  /* 0x0000001f2020723e */ /* 0x000fe200048060ff */
[C---:B------:R-:W-:Y:S01]  /*8160*/  FFMA R35, R73.reuse, R108, R35 ;  /* 0x0000006c49237223 */ /* 0x040fe20000000023 */
[----:B------:R-:W-:Y:S02]  /*8170*/  HADD2.F32 R113, -RZ, R150.H1_H1 ;  /* 0x30000096ff717230 */ /* 0x000fe40000004100 */
[----:B------:R-:W-:Y:S01]  /*8180*/  FMUL R39, R70, R46 ;  /* 0x0000002e46277220 */ /* 0x000fe20000400000 */
[----:B------:R-:W-:Y:S01]  /*8190*/  F2FP.SATFINITE.E5M2.F32.PACK_AB_MERGE_C R32, R30, R29, R32 ;  /* 0x0000001d1e20723e */ /* 0x000fe20004806020 */
[C---:B------:R-:W-:Y:S01]  /*81a0*/  FFMA R36, R73.reuse, R109, R36 ;  /* 0x0000006d49247223 */ /* 0x040fe20000000024 */
[C---:B------:R-:W-:Y:S01]  /*81b0*/  FMUL R40, R70.reuse, R47 ;  /* 0x0000002f46287220 */ /* 0x040fe20000400000 */
        /* <DEDUP_REMOVED lines=10> */
[C---:B------:R-:W-:Y:S01]  /*8260*/  FMUL R50, R70.reuse, R57 ;  /* 0x0000003946327220 */ /* 0x040fe20000400000 */
[C---:B------:R-:W-:Y:S01]  /*8270*/  FMUL R57, R70.reuse, R64 ;  /* 0x0000004046397220 */ /* 0x040fe20000400000 */
[----:B------:R-:W-:Y:S01]  /*8280*/  FFMA R42, R73, R115, R42 ;  /* 0x00000073492a7223 */ /* 0x000fe2000000002a */
[C---:B------:R-:W-:Y:S01]  /*8290*/  FMUL R46, R70.reuse, R53 ;  /* 0x00000035462e7220 */ /* 0x040fe20000400000 */
[--C-:B------:R-:W-:Y:S01]  /*82a0*/  HADD2.F32 R120, -RZ, R152.reuse.H0_H0 ;  /* 0x20000098ff787230 */ /* 0x100fe20000004100 */
[----:B------:R-:W-:Y:S01]  /*82b0*/  F2FP.SATFINITE.E5M2.F32.PACK_AB_MERGE_C R64, R5, R4, R76 ;  /* 0x000000040540723e */ /* 0x000fe2000480604c */
[C---:B------:R-:W-:Y:S01]  /*82c0*/  FMUL R51, R70.reuse, R58 ;  /* 0x0000003a46337220 */ /* 0x040fe20000400000 */
[C---:B------:R-:W-:Y:S01]  /*82d0*/  FMUL R53, R70.reuse, R60 ;  /* 0x0000003c46357220 */ /* 0x040fe20000400000 */
[C---:B------:R-:W-:Y:S01]  /*82e0*/  FFMA R43, R73.reuse, R116, R43 ;  /* 0x00000074492b7223 */ /* 0x040fe2000000002b */
[----:B------:R-:W-:Y:S02]  /*82f0*/  HADD2.F32 R121, -RZ, R152.H1_H1 ;  /* 0x30000098ff797230 */ /* 0x000fe40000004100 */
[C---:B------:R-:W-:Y:S01]  /*8300*/  FMUL R47, R70.reuse, R54 ;  /* 0x00000036462f7220 */ /* 0x040fe20000400000 */
[C---:B------:R-:W-:Y:S01]  /*8310*/  FMUL R58, R70.reuse, R65 ;  /* 0x00000041463a7220 */ /* 0x040fe20000400000 */
[----:B------:R-:W-:Y:S01]  /*8320*/  FMUL R60, R70, R67 ;  /* 0x00000043463c7220 */ /* 0x000fe20000400000 */
[----:B------:R-:W-:Y:S01]  /*8330*/  F2FP.SATFINITE.E5M2.F32.PACK_AB_MERGE_C R5, R20, R11, RZ ;  /* 0x0000000b1405723e */ /* 0x000fe200048060ff */
[----:B------:R-:W-:Y:S01]  /*8340*/  FFMA R44, R73, R117, R44 ;  /* 0x00000075492c7223 */ /* 0x000fe2000000002c */
[C---:B------:R-:W-:Y:S01]  /*8350*/  FMUL R48, R70.reuse, R55 ;  /* 0x0000003746307220 */ /* 0x040fe20000400000 */
[----:B------:R-:W-:Y:S01]  /*8360*/  F2FP.SATFINITE.E5M2.F32.PACK_AB_MERGE_C R65, R9, R8, R78 ;  /* 0x000000080941723e */ /* 0x000fe2000480604e */
[----:B------:R-:W-:Y:S01]  /*8370*/  FFMA R45, R73, R118, R45 ;  /* 0x00000076492d7223 */ /* 0x000fe2000000002d */
[----:B------:R-:W-:Y:S01]  /*8380*/  F2FP.SATFINITE.E5M2.F32.PACK_AB_MERGE_C R67, R17, R16, R18 ;  /* 0x000000101143723e */ /* 0x000fe20004806012 */
[----:B------:R-:W-:Y:S01]  /*8390*/  FMUL R49, R70, R56 ;  /* 0x0000003846317220 */ /* 0x000fe20000400000 */
[C---:B------:R-:W-:Y:S01]  /*83a0*/  FFMA R46, R73.reuse, R119, R46 ;  /* 0x00000077492e7223 */ /* 0x040fe2000000002e */
[--C-:B------:R-:W-:Y:S02]  /*83b0*/  HADD2.F32 R124, -RZ, R153.reuse.H0_H0 ;  /* 0x20000099ff7c7230 */ /* 0x100fe40000004100 */
[C---:B------:R-:W-:Y:S01]  /*83c0*/  FFMA R47, R73.reuse, R120, R47 ;  /* 0x00000078492f7223 */ /* 0x040fe2000000002f */
[----:B------:R1:W-:Y:S01]  /*83d0*/  STS.128 [R137+UR44+0x6200], R64 ;  /* 0x0062004089007988 */ /* 0x0003e20008000c2c */
[----:B------:R-:W-:Y:S01]  /*83e0*/  HADD2.F32 R125, -RZ, R153.H1_H1 ;  /* 0x30000099ff7d7230 */ /* 0x000fe20000004100 */
[----:B------:R-:W-:Y:S01]  /*83f0*/  F2FP.SATFINITE.E5M2.F32.PACK_AB_MERGE_C R5, R10, R7, R5 ;  /* 0x000000070a05723e */ /* 0x000fe20004806005 */
[C---:B------:R-:W-:Y:S01]  /*8400*/  FFMA R48, R73.reuse, R121, R48 ;  /* 0x0000007949307223 */ /* 0x040fe20000000030 */
[----:B------:R-:W-:Y:S01]  /*8410*/  F2FP.SATFINITE.E5M2.F32.PACK_AB_MERGE_C R7, R28, R27, RZ ;  /* 0x0000001b1c07723e */ /* 0x000fe200048060ff */
        /* <DEDUP_REMOVED lines=8> */
[----:B------:R-:W-:Y:S01]  /*84a0*/  FMUL R56, R70, R63 ;  /* 0x0000003f46387220 */ /* 0x000fe20000400000 */
[----:B------:R-:W-:Y:S01]  /*84b0*/  F2FP.SATFINITE.E5M2.F32.PACK_AB_MERGE_C R4, R2, R0, R3 ;  /* 0x000000000204723e */ /* 0x000fe20004806003 */
[C---:B------:R-:W-:Y:S01]  /*84c0*/  FFMA R53, R73.reuse, R126, R53 ;  /* 0x0000007e49357223 */ /* 0x040fe20000000035 */
[----:B------:R-:W-:Y:S01]  /*84d0*/  F2FP.SATFINITE.E5M2.F32.PACK_AB_MERGE_C R7, R26, R25, R7 ;  /* 0x000000191a07723e */ /* 0x000fe20004806007 */
[C---:B------:R-:W-:Y:S01]  /*84e0*/  FFMA R54, R73.reuse, R127, R54 ;  /* 0x0000007f49367223 */ /* 0x040fe20000000036 */
[--C-:B------:R-:W-:Y:S02]  /*84f0*/  HADD2.F32 R74, -RZ, R155.reuse.H0_H0 ;  /* 0x2000009bff4a7230 */ /* 0x100fe40000004100 */
[C---:B------:R-:W-:Y:S01]  /*8500*/  FFMA R55, R73.reuse, R128, R55 ;  /* 0x0000008049377223 */ /* 0x040fe20000000037 */
[----:B------:R-:W-:Y:S01]  /*8510*/  HADD2.F32 R131, -RZ, R155.H1_H1 ;  /* 0x3000009bff837230 */ /* 0x000fe20000004100 */
[----:B------:R1:W-:Y:S01]  /*8520*/  STS.128 [R179+0x6010], R4 ;  /* 0x00601004b3007388 */ /* 0x0003e20000000c00 */
[----:B------:R-:W-:Y:S01]  /*8530*/  F2FP.SATFINITE.E5M2.F32.PACK_AB_MERGE_C R35, R36, R35, RZ ;  /* 0x000000232423723e */ /* 0x000fe200048060ff */
[C---:B------:R-:W-:Y:S01]  /*8540*/  FFMA R56, R73.reuse, R129, R56 ;  /* 0x0000008149387223 */ /* 0x040fe20000000038 */
[----:B------:R-:W-:Y:S01]  /*8550*/  F2FP.SATFINITE.E5M2.F32.PACK_AB_MERGE_C R39, R40, R39, RZ ;  /* 0x000000272827723e */ /* 0x000fe200048060ff */
[C---:B------:R-:W-:Y:S01]  /*8560*/  FFMA R57, R73.reuse, R72, R57 ;  /* 0x0000004849397223 */ /* 0x040fe20000000039 */
[----:B------:R-:W-:Y:S01]  /*8570*/  F2FP.SATFINITE.E5M2.F32.PACK_AB_MERGE_C R43, R44, R43, RZ ;  /* 0x0000002b2c2b723e */ /* 0x000fe200048060ff */
[C---:B------:R-:W-:Y:S01]  /*8580*/  FFMA R58, R73.reuse, R75, R58 ;  /* 0x0000004b493a7223 */ /* 0x040fe2000000003a */
[C---:B------:R-:W-:Y:S01]  /*8590*/  FFMA R59, R73.reuse, R74, R59 ;  /* 0x0000004a493b7223 */ /* 0x040fe2000000003b */
[----:B------:R-:W-:Y:S01]  /*85a0*/  F2FP.SATFINITE.E5M2.F32.PACK_AB_MERGE_C R33, R34, R33, R35 ;  /* 0x000000212221723e */ /* 0x000fe20004806023 */
        /* <DEDUP_REMOVED lines=11> */
[----:B------:R-:W-:Y:S05]  /*8660*/  F2FP.SATFINITE.E5M2.F32.PACK_AB_MERGE_C R51, R58, R57, R59 ;  /* 0x000000393a33723e */ /* 0x000fea000480603b */
        /* <DEDUP_REMOVED lines=10> */
[----:B------:R-:W-:Y:S02]  /*8710*/  UIADD3 UR9, UPT, UPT, UR49, 0x40, URZ ;  /* 0x0000004031097890 */ /* 0x000fe4000fffe0ff */
[----:B------:R-:W-:Y:S01]  /*8720*/  UIADD3 UR8, UPT, UPT, UR44, 0x6200, URZ ;  /* 0x000062002c087890 */ /* 0x000fe2000fffe0ff */
[----:B------:R-:W-:Y:S01]  /*8730*/  UMOV UR10, UR50 ;  /* 0x00000032000a7c82 */ /* 0x000fe20008000000 */
[----:B------:R-:W-:Y:S01]  /*8740*/  UMOV UR11, UR36 ;  /* 0x00000024000b7c82 */ /* 0x000fe20008000000 */
[----:B--2---:R-:W-:Y:S04]  /*8750*/  UIADD3 UR4, UP0, UPT, UR6, 0x680, URZ ;  /* 0x0000068006047890 */ /* 0x004fe8000ff1e0ff */
[----:B------:R-:W-:Y:S09]  /*8760*/  UIADD3.X UR5, UPT, UPT, URZ, UR7, URZ, UP0, !UPT ;  /* 0x00000007ff057290 */ /* 0x000ff200087fe4ff */
[----:B------:R2:W-:Y:S01]  /*8770*/  UTMASTG.3D [UR8], [UR4] ;  /* 0x00000008040073b5 */ /* 0x0005e20008010000 */
[----:B------:R0:W-:Y:S01]  /*8780*/  UTMACMDFLUSH ;  /* 0x00000000000079b7 */ /* 0x0001e20000000000 */
[----:B--2---:R-:W-:Y:S04]  /*8790*/  DEPBAR.LE SB0, 0x1 ;  /* 0x000080400000791a */ /* 0x004fe80000000000 */
.L_x_111:
[----:B------:R-:W-:Y:S05]  /*87a0*/  BSYNC.RECONVERGENT B0 ;  /* 0x0000000000007941 */ /* 0x000fea0003800200 */
.L_x_110:
[----:B------:R-:W-:Y:S01]  /*87b0*/  R2UR UR4, R160 ;  /* 0x00000000a00472ca */ /* 0x000fe200000e0000 */
[----:B------:R-:W-:Y:S01]  /*87c0*/  BAR.SYNC.DEFER_BLOCKING 0x1, 0x80 ;  /* 0x0042000000007b1d */ /* 0x000fe20000010000 */
[----:B------:R-:W-:Y:S01]  /*87d0*/  ISETP.NE.AND P0, PT, R162, 0x2, PT ;  /* 0x00000002a200780c */ /* 0x000fe20003f05270 */
[----:B------:R-:W-:Y:S01]  /*87e0*/  UISETP.NE.AND UP0, UPT, UR46, URZ, UPT ;  /* 0x000000ff2e00728c */ /* 0x000fe2000bf05270 */
[----:B------:R-:W-:Y:S01]  /*87f0*/  ISETP.NE.AND P1, PT, R68, 0x4, PT ;  /* 0x000000044400780c */ /* 0x000fe20003f25270 */
[----:B------:R-:W-:Y:S01]  /*8800*/  UIADD3 UR20, UPT, UPT, UR37, UR63, URZ ;  /* 0x0000003f25147290 */ /* 0x000fe2000fffe0ff */
[----:B------:R-:W-:Y:S02]  /*8810*/  SEL R0, RZ, 0x1, P0 ;  /* 0x00000001ff007807 */ /* 0x000fe40000000000 */
[----:B------:R-:W-:Y:S02]  /*8820*/  SEL R3, RZ, 0x1, P1 ;  /* 0x00000001ff037807 */ /* 0x000fe40000800000 */
[----:B------:R-:W-:Y:S02]  /*8830*/  LOP3.LUT R167, R167, R0, RZ, 0x3c, !PT ;  /* 0x00000000a7a77212 */ /* 0x000fe400078e3cff */
[----:B------:R-:W-:Y:S01]  /*8840*/  LOP3.LUT R168, R168, R3, RZ, 0x3c, !PT ;  /* 0x00000003a8a87212 */ /* 0x000fe200078e3cff */
[----:B------:R-:W-:Y:S01]  /*8850*/  UIADD3 UR16, UPT, UPT, UR38, UR4, URZ ;  /* 0x0000000426107290 */ /* 0x000fe2000fffe0ff */
[----:B------:R-:W-:Y:S02]  /*8860*/  SEL R162, R162, RZ, P0 ;  /* 0x000000ffa2a27207 */ /* 0x000fe40000000000 */
[----:B------:R-:W-:Y:S01]  /*8870*/  SEL R68, R68, RZ, P1 ;  /* 0x000000ff44447207 */ /* 0x000fe20000800000 */
[----:B------:R-:W-:Y:S01]  /*8880*/  UMOV UR36, UR59 ;  /* 0x0000003b00247c82 */ /* 0x000fe20008000000 */
[----:B------:R-:W-:Y:S07]  /*8890*/  BRA.U UP0, `(.L_x_112) ;  /* 0xffffffc5005c7547 */ /* 0x000fee000b83ffff */
[----:B------:R-:W-:Y:S05]  /*88a0*/  EXIT ;  /* 0x000000000000794d */ /* 0x000fea0003800000 */
.L_x_24:
[----:B--2---:R2:W3:Y:S02]  /*88b0*/  SYNCS.PHASECHK.TRANS64.TRYWAIT P0, [R3+URZ+0xe0], R2 ;  /* 0x0000e002030075a7 */ /* 0x0044e400080011ff */
[----:B---3--:R-:W-:Y:S05]  /*88c0*/  @!P0 NANOSLEEP.SYNCS 0x989680 ;  /* 0x009896800000895d */ /* 0x008fea0003900000 */
[----:B------:R-:W3:Y:S02]  /*88d0*/  @!P0 SYNCS.PHASECHK.TRANS64 P0, [R3+URZ+0xe0], R2 ;  /* 0x0000e002030085a7 */ /* 0x000ee400080010ff */
[----:B---3--:R-:W-:Y:S05]  /*88e0*/  @!P0 BRA `(.L_x_24) ;  /* 0xfffffffc00f08947 */ /* 0x008fea000383ffff */
[----:B------:R-:W-:Y:S05]  /*88f0*/  BRA `(.L_x_113) ;  /* 0xffffff8c00dc7947 */ /* 0x000fea000383ffff */
.L_x_27:
[----:B-1----:R-:W-:-:S07]  /*8900*/  MOV R0, UR33 ;  /* 0x0000002100007c02 */ /* 0x002fce0008000f00 */
.L_x_114:
[----:B-1----:R1:W2:Y:S02]  /*8910*/  SYNCS.PHASECHK.TRANS64.TRYWAIT P0, [R0+URZ+0x20], R3 ;  /* 0x00002003000075a7 */ /* 0x0022a400080011ff */
[----:B--2---:R-:W-:Y:S05]  /*8920*/  @!P0 NANOSLEEP.SYNCS 0x989680 ;  /* 0x009896800000895d */ /* 0x004fea0003900000 */
[----:B------:R-:W2:Y:S02]  /*8930*/  @!P0 SYNCS.PHASECHK.TRANS64 P0, [R0+URZ+0x20], R3 ;  /* 0x00002003000085a7 */ /* 0x000ea400080010ff */
[----:B--2---:R-:W-:Y:S05]  /*8940*/  @!P0 BRA `(.L_x_114) ;  /* 0xfffffffc00f08947 */ /* 0x004fea000383ffff */
[----:B------:R-:W-:Y:S05]  /*8950*/  BRA `(.L_x_26) ;  /* 0xffffff9000247947 */ /* 0x000fea000383ffff */
.L_x_34:
[----:B-1----:R-:W-:-:S07]  /*8960*/  MOV R0, UR17 ;  /* 0x0000001100007c02 */ /* 0x002fce0008000f00 */
.L_x_115:
[----:B-1----:R1:W2:Y:S02]  /*8970*/  SYNCS.PHASECHK.TRANS64.TRYWAIT P0, [R0+URZ+0x20], R3 ;  /* 0x00002003000075a7 */ /* 0x0022a400080011ff */
[----:B--2---:R-:W-:Y:S05]  /*8980*/  @!P0 NANOSLEEP.SYNCS 0x989680 ;  /* 0x009896800000895d */ /* 0x004fea0003900000 */
[----:B------:R-:W2:Y:S02]  /*8990*/  @!P0 SYNCS.PHASECHK.TRANS64 P0, [R0+URZ+0x20], R3 ;  /* 0x00002003000085a7 */ /* 0x000ea400080010ff */
[----:B--2---:R-:W-:Y:S05]  /*89a0*/  @!P0 BRA `(.L_x_115) ;  /* 0xfffffffc00f08947 */ /* 0x004fea000383ffff */
[----:B------:R-:W-:Y:S05]  /*89b0*/  BRA `(.L_x_33) ;  /* 0xffffff9000e07947 */ /* 0x000fea000383ffff */
.L_x_39:
[----:B-1----:R1:W2:Y:S02]  /*89c0*/  SYNCS.PHASECHK.TRANS64.TRYWAIT P0, [R3+URZ+0x70], R0 ;  /* 0x00007000030075a7 */ /* 0x0022a400080011ff */
[----:B--2---:R-:W-:Y:S05]  /*89d0*/  @!P0 NANOSLEEP.SYNCS 0x989680 ;  /* 0x009896800000895d */ /* 0x004fea0003900000 */
[----:B------:R-:W2:Y:S02]  /*89e0*/  @!P0 SYNCS.PHASECHK.TRANS64 P0, [R3+URZ+0x70], R0 ;  /* 0x00007000030085a7 */ /* 0x000ea400080010ff */
[----:B--2---:R-:W-:Y:S05]  /*89f0*/  @!P0 BRA `(.L_x_39) ;  /* 0xfffffffc00f08947 */ /* 0x004fea000383ffff */
[----:B------:R-:W-:Y:S05]  /*8a00*/  BRA `(.L_x_116) ;  /* 0xffffff9400847947 */ /* 0x000fea000383ffff */
.L_x_43:
[----:B-1----:R-:W-:-:S07]  /*8a10*/  MOV R0, UR4 ;  /* 0x0000000400007c02 */ /* 0x002fce0008000f00 */
.L_x_117:
[----:B-1----:R1:W2:Y:S02]  /*8a20*/  SYNCS.PHASECHK.TRANS64.TRYWAIT P0, [R0+URZ], R3 ;  /* 0x00000003000075a7 */ /* 0x0022a400080011ff */
[----:B--2---:R-:W-:Y:S05]  /*8a30*/  @!P0 NANOSLEEP.SYNCS 0x989680 ;  /* 0x009896800000895d */ /* 0x004fea0003900000 */
[----:B------:R-:W2:Y:S02]  /*8a40*/  @!P0 SYNCS.PHASECHK.TRANS64 P0, [R0+URZ], R3 ;  /* 0x00000003000085a7 */ /* 0x000ea400080010ff */
[----:B--2---:R-:W-:Y:S05]  /*8a50*/  @!P0 BRA `(.L_x_117) ;  /* 0xfffffffc00f08947 */ /* 0x004fea000383ffff */
[----:B------:R-:W-:Y:S05]  /*8a60*/  BRA `(.L_x_118) ;  /* 0xffffff9c002c7947 */ /* 0x000fea000383ffff */
.L_x_44:
[----:B------:R-:W-:-:S07]  /*8a70*/  MOV R0, UR5 ;  /* 0x0000000500007c02 */ /* 0x000fce0008000f00 */
.L_x_119:
[----:B-1----:R1:W2:Y:S02]  /*8a80*/  SYNCS.PHASECHK.TRANS64.TRYWAIT P0, [R0+URZ], R3 ;  /* 0x00000003000075a7 */ /* 0x0022a400080011ff */
[----:B--2---:R-:W-:Y:S05]  /*8a90*/  @!P0 NANOSLEEP.SYNCS 0x989680 ;  /* 0x009896800000895d */ /* 0x004fea0003900000 */
[----:B------:R-:W2:Y:S02]  /*8aa0*/  @!P0 SYNCS.PHASECHK.TRANS64 P0, [R0+URZ], R3 ;  /* 0x00000003000085a7 */ /* 0x000ea400080010ff */
[----:B--2---:R-:W-:Y:S05]  /*8ab0*/  @!P0 BRA `(.L_x_119) ;  /* 0xfffffffc00f08947 */ /* 0x004fea000383ffff */
[----:B------:R-:W-:Y:S05]  /*8ac0*/  BRA `(.L_x_120) ;  /* 0xffffff9c00387947 */ /* 0x000fea000383ffff */
.L_x_45:
[----:B------:R-:W-:-:S07]  /*8ad0*/  MOV R0, UR5 ;  /* 0x0000000500007c02 */ /* 0x000fce0008000f00 */
.L_x_121:
[----:B-1----:R1:W2:Y:S02]  /*8ae0*/  SYNCS.PHASECHK.TRANS64.TRYWAIT P0, [R0+URZ], R3 ;  /* 0x00000003000075a7 */ /* 0x0022a400080011ff */
[----:B--2---:R-:W-:Y:S05]  /*8af0*/  @!P0 NANOSLEEP.SYNCS 0x989680 ;  /* 0x009896800000895d */ /* 0x004fea0003900000 */
[----:B------:R-:W2:Y:S02]  /*8b00*/  @!P0 SYNCS.PHASECHK.TRANS64 P0, [R0+URZ], R3 ;  /* 0x00000003000085a7 */ /* 0x000ea400080010ff */
[----:B--2---:R-:W-:Y:S05]  /*8b10*/  @!P0 BRA `(.L_x_121) ;  /* 0xfffffffc00f08947 */ /* 0x004fea000383ffff */
[----:B------:R-:W-:Y:S05]  /*8b20*/  BRA `(.L_x_122) ;  /* 0xffffff9c00447947 */ /* 0x000fea000383ffff */
.L_x_48:
[----:B-1----:R1:W2:Y:S02]  /*8b30*/  SYNCS.PHASECHK.TRANS64.TRYWAIT P0, [R2+URZ+0xd0], R5 ;  /* 0x0000d005020075a7 */ /* 0x0022a400080011ff */
[----:B--2---:R-:W-:Y:S05]  /*8b40*/  @!P0 NANOSLEEP.SYNCS 0x989680 ;  /* 0x009896800000895d */ /* 0x004fea0003900000 */
[----:B------:R-:W2:Y:S02]  /*8b50*/  @!P0 SYNCS.PHASECHK.TRANS64 P0, [R2+URZ+0xd0], R5 ;  /* 0x0000d005020085a7 */ /* 0x000ea400080010ff */
[----:B--2---:R-:W-:Y:S05]  /*8b60*/  @!P0 BRA `(.L_x_48) ;  /* 0xfffffffc00f08947 */ /* 0x004fea000383ffff */
[----:B------:R-:W-:Y:S05]  /*8b70*/  BRA `(.L_x_123) ;  /* 0xffffff9c00a07947 */ /* 0x000fea000383ffff */
.L_x_49:
[----:B------:R-:W-:-:S07]  /*8b80*/  MOV R2, UR4 ;  /* 0x0000000400027c02 */ /* 0x000fce0008000f00 */
.L_x_124:
[----:B-1----:R1:W2:Y:S02]  /*8b90*/  SYNCS.PHASECHK.TRANS64.TRYWAIT P0, [R2+URZ+0x80], R5 ;  /* 0x00008005020075a7 */ /* 0x0022a400080011ff */
[----:B--2---:R-:W-:Y:S05]  /*8ba0*/  @!P0 NANOSLEEP.SYNCS 0x989680 ;  /* 0x009896800000895d */ /* 0x004fea0003900000 */
[----:B------:R-:W2:Y:S02]  /*8bb0*/  @!P0 SYNCS.PHASECHK.TRANS64 P0, [R2+URZ+0x80], R5 ;  /* 0x00008005020085a7 */ /* 0x000ea400080010ff */
[----:B--2---:R-:W-:Y:S05]  /*8bc0*/  @!P0 BRA `(.L_x_124) ;  /* 0xfffffffc00f08947 */ /* 0x004fea000383ffff */
[----:B------:R-:W-:Y:S05]  /*8bd0*/  BRA `(.L_x_125) ;  /* 0xffffff9c00b07947 */ /* 0x000fea000383ffff */
.L_x_50:
[----:B-1----:R1:W2:Y:S02]  /*8be0*/  SYNCS.PHASECHK.TRANS64.TRYWAIT P1, [R2+URZ+0x70], R5 ;  /* 0x00007005020075a7 */ /* 0x0022a400080211ff */
[----:B--2---:R-:W-:Y:S05]  /*8bf0*/  @!P1 NANOSLEEP.SYNCS 0x989680 ;  /* 0x009896800000995d */ /* 0x004fea0003900000 */
[----:B------:R-:W2:Y:S02]  /*8c00*/  @!P1 SYNCS.PHASECHK.TRANS64 P1, [R2+URZ+0x70], R5 ;  /* 0x00007005020095a7 */ /* 0x000ea400080210ff */
[----:B--2---:R-:W-:Y:S05]  /*8c10*/  @!P1 BRA `(.L_x_50) ;  /* 0xfffffffc00f09947 */ /* 0x004fea000383ffff */
[----:B------:R-:W-:Y:S05]  /*8c20*/  BRA `(.L_x_126) ;  /* 0xffffff9c00e07947 */ /* 0x000fea000383ffff */
.L_x_53:
[----:B------:R-:W-:-:S07]  /*8c30*/  MOV R0, UR4 ;  /* 0x0000000400007c02 */ /* 0x000fce0008000f00 */
.L_x_127:
[----:B-1----:R1:W2:Y:S02]  /*8c40*/  SYNCS.PHASECHK.TRANS64.TRYWAIT P0, [R0+URZ+0x80], R3 ;  /* 0x00008003000075a7 */ /* 0x0022a400080011ff */
[----:B--2---:R-:W-:Y:S05]  /*8c50*/  @!P0 NANOSLEEP.SYNCS 0x989680 ;  /* 0x009896800000895d */ /* 0x004fea0003900000 */
[----:B------:R-:W2:Y:S02]  /*8c60*/  @!P0 SYNCS.PHASECHK.TRANS64 P0, [R0+URZ+0x80], R3 ;  /* 0x00008003000085a7 */ /* 0x000ea400080010ff */
[----:B--2---:R-:W-:Y:S05]  /*8c70*/  @!P0 BRA `(.L_x_127) ;  /* 0xfffffffc00f08947 */ /* 0x004fea000383ffff */
[----:B------:R-:W-:Y:S05]  /*8c80*/  BRA `(.L_x_52) ;  /* 0xffffffa000347947 */ /* 0x000fea000383ffff */
.L_x_60:
[----:B-1----:R1:W2:Y:S02]  /*8c90*/  SYNCS.PHASECHK.TRANS64.TRYWAIT P1, [R0+URZ+0x70], R5 ;  /* 0x00007005000075a7 */ /* 0x0022a400080211ff */
[----:B--2---:R-:W-:Y:S05]  /*8ca0*/  @!P1 NANOSLEEP.SYNCS 0x989680 ;  /* 0x009896800000995d */ /* 0x004fea0003900000 */
[----:B------:R-:W2:Y:S02]  /*8cb0*/  @!P1 SYNCS.PHASECHK.TRANS64 P1, [R0+URZ+0x70], R5 ;  /* 0x00007005000095a7 */ /* 0x000ea400080210ff */
[----:B--2---:R-:W-:Y:S05]  /*8cc0*/  @!P1 BRA `(.L_x_60) ;  /* 0xfffffffc00f09947 */ /* 0x004fea000383ffff */
[----:B------:R-:W-:Y:S05]  /*8cd0*/  BRA `(.L_x_128) ;  /* 0xffffffa400a87947 */ /* 0x000fea000383ffff */
.L_x_61:
[----:B------:R-:W-:-:S07]  /*8ce0*/  MOV R3, UR30 ;  /* 0x0000001e00037c02 */ /* 0x000fce0008000f00 */
.L_x_129:
[----:B-1----:R1:W2:Y:S02]  /*8cf0*/  SYNCS.PHASECHK.TRANS64.TRYWAIT P0, [R3+URZ+0xb0], R0 ;  /* 0x0000b000030075a7 */ /* 0x0022a400080011ff */
[----:B--2---:R-:W-:Y:S05]  /*8d00*/  @!P0 NANOSLEEP.SYNCS 0x989680 ;  /* 0x009896800000895d */ /* 0x004fea0003900000 */
[----:B------:R-:W2:Y:S02]  /*8d10*/  @!P0 SYNCS.PHASECHK.TRANS64 P0, [R3+URZ+0xb0], R0 ;  /* 0x0000b000030085a7 */ /* 0x000ea400080010ff */
[----:B--2---:R-:W-:Y:S05]  /*8d20*/  @!P0 BRA `(.L_x_129) ;  /* 0xfffffffc00f08947 */ /* 0x004fea000383ffff */
[----:B------:R-:W-:Y:S05]  /*8d30*/  BRA `(.L_x_130) ;  /* 0xffffffa400e07947 */ /* 0x000fea000383ffff */
.L_x_64:
[----:B------:R-:W-:Y:S07]  /*8d40*/  MOV R0, UR5 ;  /* 0x0000000500007c02 */ /* 0x000fee0008000f00 */
.L_x_131:
[----:B-1----:R1:W2:Y:S02]  /*8d50*/  SYNCS.PHASECHK.TRANS64.TRYWAIT P0, [R0+URZ], R3 ;  /* 0x00000003000075a7 */ /* 0x0022a400080011ff */
[----:B--2---:R-:W-:Y:S05]  /*8d60*/  @!P0 NANOSLEEP.SYNCS 0x989680 ;  /* 0x009896800000895d */ /* 0x004fea0003900000 */
[----:B------:R-:W2:Y:S02]  /*8d70*/  @!P0 SYNCS.PHASECHK.TRANS64 P0, [R0+URZ], R3 ;  /* 0x00000003000085a7 */ /* 0x000ea400080010ff */
[----:B--2---:R-:W-:Y:S05]  /*8d80*/  @!P0 BRA `(.L_x_131) ;  /* 0xfffffffc00f08947 */ /* 0x004fea000383ffff */
[----:B------:R-:W-:Y:S05]  /*8d90*/  BRA `(.L_x_63) ;  /* 0xffffffa400fc7947 */ /* 0x000fea000383ffff */
.L_x_67:
[----:B------:R-:W-:-:S07]  /*8da0*/  MOV R0, UR4 ;  /* 0x0000000400007c02 */ /* 0x000fce0008000f00 */
.L_x_132:
[----:B--2---:R2:W4:Y:S02]  /*8db0*/  SYNCS.PHASECHK.TRANS64.TRYWAIT P0, [R0+URZ], R3 ;  /* 0x00000003000075a7 */ /* 0x00452400080011ff */
[----:B----4-:R-:W-:Y:S05]  /*8dc0*/  @!P0 NANOSLEEP.SYNCS 0x989680 ;  /* 0x009896800000895d */ /* 0x010fea0003900000 */
[----:B------:R-:W4:Y:S02]  /*8dd0*/  @!P0 SYNCS.PHASECHK.TRANS64 P0, [R0+URZ], R3 ;  /* 0x00000003000085a7 */ /* 0x000f2400080010ff */
[----:B----4-:R-:W-:Y:S05]  /*8de0*/  @!P0 BRA `(.L_x_132) ;  /* 0xfffffffc00f08947 */ /* 0x010fea000383ffff */
[----:B------:R-:W-:Y:S05]  /*8df0*/  BRA `(.L_x_133) ;  /* 0xffffffa800d87947 */ /* 0x000fea000383ffff */
.L_x_68:
[----:B------:R-:W-:-:S07]  /*8e00*/  MOV R0, UR5 ;  /* 0x0000000500007c02 */ /* 0x000fce0008000f00 */
.L_x_134:
[----:B-1----:R1:W2:Y:S02]  /*8e10*/  SYNCS.PHASECHK.TRANS64.TRYWAIT P0, [R0+URZ], R3 ;  /* 0x00000003000075a7 */ /* 0x0022a400080011ff */
[----:B--2---:R-:W-:Y:S05]  /*8e20*/  @!P0 NANOSLEEP.SYNCS 0x989680 ;  /* 0x009896800000895d */ /* 0x004fea0003900000 */
[----:B------:R-:W2:Y:S02]  /*8e30*/  @!P0 SYNCS.PHASECHK.TRANS64 P0, [R0+URZ], R3 ;  /* 0x00000003000085a7 */ /* 0x000ea400080010ff */
[----:B--2---:R-:W-:Y:S05]  /*8e40*/  @!P0 BRA `(.L_x_134) ;  /* 0xfffffffc00f08947 */ /* 0x004fea000383ffff */
[----:B------:R-:W-:Y:S05]  /*8e50*/  BRA `(.L_x_135) ;  /* 0xffffffa800e47947 */ /* 0x000fea000383ffff */
.L_x_69:
[----:B------:R-:W-:-:S07]  /*8e60*/  MOV R0, UR5 ;  /* 0x0000000500007c02 */ /* 0x000fce0008000f00 */
.L_x_136:
[----:B-1----:R1:W2:Y:S02]  /*8e70*/  SYNCS.PHASECHK.TRANS64.TRYWAIT P0, [R0+URZ], R3 ;  /* 0x00000003000075a7 */ /* 0x0022a400080011ff */
[----:B--2---:R-:W-:Y:S05]  /*8e80*/  @!P0 NANOSLEEP.SYNCS 0x989680 ;  /* 0x009896800000895d */ /* 0x004fea0003900000 */
[----:B------:R-:W2:Y:S02]  /*8e90*/  @!P0 SYNCS.PHASECHK.TRANS64 P0, [R0+URZ], R3 ;  /* 0x00000003000085a7 */ /* 0x000ea400080010ff */
[----:B--2---:R-:W-:Y:S05]  /*8ea0*/  @!P0 BRA `(.L_x_136) ;  /* 0xfffffffc00f08947 */ /* 0x004fea000383ffff */
[----:B------:R-:W-:Y:S05]  /*8eb0*/  BRA `(.L_x_137) ;  /* 0xffffffa800f07947 */ /* 0x000fea000383ffff */
.L_x_70:
[----:B------:R-:W-:-:S07]  /*8ec0*/  MOV R0, UR4 ;  /* 0x0000000400007c02 */ /* 0x000fce0008000f00 */
.L_x_138:
[----:B-1----:R1:W2:Y:S02]  /*8ed0*/  SYNCS.PHASECHK.TRANS64.TRYWAIT P0, [R0+URZ], R3 ;  /* 0x00000003000075a7 */ /* 0x0022a400080011ff */
[----:B--2---:R-:W-:Y:S05]  /*8ee0*/  @!P0 NANOSLEEP.SYNCS 0x989680 ;  /* 0x009896800000895d */ /* 0x004fea0003900000 */
[----:B------:R-:W2:Y:S02]  /*8ef0*/  @!P0 SYNCS.PHASECHK.TRANS64 P0, [R0+URZ], R3 ;  /* 0x00000003000085a7 */ /* 0x000ea400080010ff */
[----:B--2---:R-:W-:Y:S05]  /*8f00*/  @!P0 BRA `(.L_x_138) ;  /* 0xfffffffc00f08947 */ /* 0x004fea000383ffff */
[----:B------:R-:W-:Y:S05]  /*8f10*/  BRA `(.L_x_139) ;  /* 0xffffffa800fc7947 */ /* 0x000fea000383ffff */
.L_x_75:
[----:B--2---:R2:W3:Y:S02]  /*8f20*/  SYNCS.PHASECHK.TRANS64.TRYWAIT P0, [R12+URZ+0x70], R9 ;  /* 0x000070090c0075a7 */ /* 0x0044e400080011ff */
[----:B---3--:R-:W-:Y:S05]  /*8f30*/  @!P0 NANOSLEEP.SYNCS 0x989680 ;  /* 0x009896800000895d */ /* 0x008fea0003900000 */
[----:B------:R-:W3:Y:S02]  /*8f40*/  @!P0 SYNCS.PHASECHK.TRANS64 P0, [R12+URZ+0x70], R9 ;  /* 0x000070090c0085a7 */ /* 0x000ee400080010ff */
[----:B---3--:R-:W-:Y:S05]  /*8f50*/  @!P0 BRA `(.L_x_75) ;  /* 0xfffffffc00f08947 */ /* 0x008fea000383ffff */
[----:B------:R-:W-:Y:S05]  /*8f60*/  BRA `(.L_x_140) ;  /* 0xffffffb000147947 */ /* 0x000fea000383ffff */
.L_x_78:
[----:B------:R-:W-:Y:S07]  /*8f70*/  MOV R0, UR21 ;  /* 0x0000001500007c02 */ /* 0x000fee0008000f00 */
.L_x_141:
[----:B--2---:R2:W3:Y:S02]  /*8f80*/  SYNCS.PHASECHK.TRANS64.TRYWAIT P2, [R0+URZ+0x68], R11 ;  /* 0x0000680b000075a7 */ /* 0x0044e400080411ff */
[----:B---3--:R-:W-:Y:S05]  /*8f90*/  @!P2 NANOSLEEP.SYNCS 0x989680 ;  /* 0x009896800000a95d */ /* 0x008fea0003900000 */
[----:B------:R-:W3:Y:S02]  /*8fa0*/  @!P2 SYNCS.PHASECHK.TRANS64 P2, [R0+URZ+0x68], R11 ;  /* 0x0000680b0000a5a7 */ /* 0x000ee400080410ff */
[----:B---3--:R-:W-:Y:S05]  /*8fb0*/  @!P2 BRA `(.L_x_141) ;  /* 0xfffffffc00f0a947 */ /* 0x008fea000383ffff */
[----:B------:R-:W-:Y:S05]  /*8fc0*/  BRA `(.L_x_77) ;  /* 0xffffffb4007c7947 */ /* 0x000fea000383ffff */
.L_x_81:
[----:B--2---:R-:W-:Y:S07]  /*8fd0*/  MOV R0, UR21 ;  /* 0x0000001500007c02 */ /* 0x004fee0008000f00 */
.L_x_142:
[----:B--2---:R2:W3:Y:S02]  /*8fe0*/  SYNCS.PHASECHK.TRANS64.TRYWAIT P0, [R0+URZ+0x50], R9 ;  /* 0x00005009000075a7 */ /* 0x0044e400080011ff */
[----:B---3--:R-:W-:Y:S05]  /*8ff0*/  @!P0 NANOSLEEP.SYNCS 0x989680 ;  /* 0x009896800000895d */ /* 0x008fea0003900000 */
[----:B------:R-:W3:Y:S02]  /*9000*/  @!P0 SYNCS.PHASECHK.TRANS64 P0, [R0+URZ+0x50], R9 ;  /* 0x00005009000085a7 */ /* 0x000ee400080010ff */
[----:B---3--:R-:W-:Y:S05]  /*9010*/  @!P0 BRA `(.L_x_142) ;  /* 0xfffffffc00f08947 */ /* 0x008fea000383ffff */
[----:B------:R-:W-:Y:S05]  /*9020*/  BRA `(.L_x_143) ;  /* 0xffffffb400d87947 */ /* 0x000fea000383ffff */
.L_x_82:
[----:B------:R-:W-:Y:S07]  /*9030*/  MOV R0, UR21 ;  /* 0x0000001500007c02 */ /* 0x000fee0008000f00 */
.L_x_144:
[----:B--2---:R2:W3:Y:S02]  /*9040*/  SYNCS.PHASECHK.TRANS64.TRYWAIT P0, [R0+URZ+0x58], R9 ;  /* 0x00005809000075a7 */ /* 0x0044e400080011ff */
[----:B---3--:R-:W-:Y:S05]  /*9050*/  @!P0 NANOSLEEP.SYNCS 0x989680 ;  /* 0x009896800000895d */ /* 0x008fea0003900000 */
[----:B------:R-:W3:Y:S02]  /*9060*/  @!P0 SYNCS.PHASECHK.TRANS64 P0, [R0+URZ+0x58], R9 ;  /* 0x00005809000085a7 */ /* 0x000ee400080010ff */
[----:B---3--:R-:W-:Y:S05]  /*9070*/  @!P0 BRA `(.L_x_144) ;  /* 0xfffffffc00f08947 */ /* 0x008fea000383ffff */
[----:B------:R-:W-:Y:S05]  /*9080*/  BRA `(.L_x_145) ;  /* 0xffffffb800147947 */ /* 0x000fea000383ffff */
.L_x_84:
[----:B------:R-:W-:-:S07]  /*9090*/  MOV R0, UR21 ;  /* 0x0000001500007c02 */ /* 0x000fce0008000f00 */
.L_x_146:
[----:B---3--:R3:W4:Y:S02]  /*90a0*/  SYNCS.PHASECHK.TRANS64.TRYWAIT P0, [R0+URZ+0x50], R3 ;  /* 0x00005003000075a7 */ /* 0x00872400080011ff */
[----:B----4-:R-:W-:Y:S05]  /*90b0*/  @!P0 NANOSLEEP.SYNCS 0x989680 ;  /* 0x009896800000895d */ /* 0x010fea0003900000 */
[----:B------:R-:W4:Y:S02]  /*90c0*/  @!P0 SYNCS.PHASECHK.TRANS64 P0, [R0+URZ+0x50], R3 ;  /* 0x00005003000085a7 */ /* 0x000f2400080010ff */
[----:B----4-:R-:W-:Y:S05]  /*90d0*/  @!P0 BRA `(.L_x_146) ;  /* 0xfffffffc00f08947 */ /* 0x010fea000383ffff */
[----:B------:R-:W-:Y:S05]  /*90e0*/  BRA `(.L_x_147) ;  /* 0xffffffb800887947 */ /* 0x000fea000383ffff */
.L_x_86:
[----:B-1----:R1:W2:Y:S02]  /*90f0*/  SYNCS.PHASECHK.TRANS64.TRYWAIT P0, [R3+URZ+0x70], R0 ;  /* 0x00007000030075a7 */ /* 0x0022a400080011ff */
[----:B--2---:R-:W-:Y:S05]  /*9100*/  @!P0 NANOSLEEP.SYNCS 0x989680 ;  /* 0x009896800000895d */ /* 0x004fea0003900000 */
[----:B------:R-:W2:Y:S02]  /*9110*/  @!P0 SYNCS.PHASECHK.TRANS64 P0, [R3+URZ+0x70], R0 ;  /* 0x00007000030085a7 */ /* 0x000ea400080010ff */
[----:B--2---:R-:W-:Y:S05]  /*9120*/  @!P0 BRA `(.L_x_86) ;  /* 0xfffffffc00f08947 */ /* 0x004fea000383ffff */
[----:B------:R-:W-:Y:S05]  /*9130*/  BRA `(.L_x_148) ;  /* 0xffffffbc00487947 */ /* 0x000fea000383ffff */
.L_x_97:
[----:B-1----:R1:W2:Y:S02]  /*9140*/  SYNCS.PHASECHK.TRANS64.TRYWAIT P1, [R3+URZ+0x40], R0 ;  /* 0x00004000030075a7 */ /* 0x0022a400080211ff */
[----:B--2---:R-:W-:Y:S05]  /*9150*/  @!P1 NANOSLEEP.SYNCS 0x989680 ;  /* 0x009896800000995d */ /* 0x004fea0003900000 */
[----:B------:R-:W2:Y:S02]  /*9160*/  @!P1 SYNCS.PHASECHK.TRANS64 P1, [R3+URZ+0x40], R0 ;  /* 0x00004000030095a7 */ /* 0x000ea400080210ff */
[----:B--2---:R-:W-:Y:S05]  /*9170*/  @!P1 BRA `(.L_x_97) ;  /* 0xfffffffc00f09947 */ /* 0x004fea000383ffff */
[----:B------:R-:W-:Y:S05]  /*9180*/  BRA `(.L_x_96) ;  /* 0xffffffc800c47947 */ /* 0x000fea000383ffff */
.L_x_99:
[----:B--2---:R2:W4:Y:S02]  /*9190*/  SYNCS.PHASECHK.TRANS64.TRYWAIT P0, [R186+URZ+0x90], R5 ;  /* 0x00009005ba0075a7 */ /* 0x00452400080011ff */
[----:B----4-:R-:W-:Y:S05]  /*91a0*/  @!P0 NANOSLEEP.SYNCS 0x989680 ;  /* 0x009896800000895d */ /* 0x010fea0003900000 */
[----:B------:R-:W4:Y:S02]  /*91b0*/  @!P0 SYNCS.PHASECHK.TRANS64 P0, [R186+URZ+0x90], R5 ;  /* 0x00009005ba0085a7 */ /* 0x000f2400080010ff */
[----:B----4-:R-:W-:Y:S05]  /*91c0*/  @!P0 BRA `(.L_x_99) ;  /* 0xfffffffc00f08947 */ /* 0x010fea000383ffff */
[----:B------:R-:W-:Y:S05]  /*91d0*/  BRA `(.L_x_98) ;  /* 0xffffffcc00207947 */ /* 0x000fea000383ffff */
.L_x_108:
[----:B--2---:R2:W3:Y:S02]  /*91e0*/  SYNCS.PHASECHK.TRANS64.TRYWAIT P0, [R193+URZ+0x40], R0 ;  /* 0x00004000c10075a7 */ /* 0x0044e400080011ff */
[----:B---3--:R-:W-:Y:S05]  /*91f0*/  @!P0 NANOSLEEP.SYNCS 0x989680 ;  /* 0x009896800000895d */ /* 0x008fea0003900000 */
[----:B------:R-:W3:Y:S02]  /*9200*/  @!P0 SYNCS.PHASECHK.TRANS64 P0, [R193+URZ+0x40], R0 ;  /* 0x00004000c10085a7 */ /* 0x000ee400080010ff */
[----:B---3--:R-:W-:Y:S05]  /*9210*/  @!P0 BRA `(.L_x_108) ;  /* 0xfffffffc00f08947 */ /* 0x008fea000383ffff */
[----:B------:R-:W-:Y:S05]  /*9220*/  BRA `(.L_x_107) ;  /* 0xffffffe0002c7947 */ /* 0x000fea000383ffff */
        .weak           $__internal_0_$__cuda_sm10x_tcgen05_guardrail_trap_col_being_dealloced_not_returned_by_alloc
        .type           $__internal_0_$__cuda_sm10x_tcgen05_guardrail_trap_col_being_dealloced_not_returned_by_alloc,@function
        .size           $__internal_0_$__cuda_sm10x_tcgen05_guardrail_trap_col_being_dealloced_not_returned_by_alloc,($__internal_1_$__cuda_sm10x_tcgen05_guardrail_trap_phase_invalid_during_alloc - $__internal_0_$__cuda_sm10x_tcgen05_guardrail_trap_col_being_dealloced_not_returned_by_alloc)
$__internal_0_$__cuda_sm10x_tcgen05_guardrail_trap_col_being_dealloced_not_returned_by_alloc:
[----:B------:R-:W-:Y:S05]  /*9230*/  BPT.TRAP 0x1 ;  /* 0x000000040000795c */ /* 0x000fea0000300000 */
[----:B------:R-:W-:-:S04]  /*9240*/  HFMA2 R3, -RZ, RZ, 0, 0 ;  /* 0x00000000ff037431 */ /* 0x000fc800000001ff */
[----:B------:R-:W-:Y:S05]  /*9250*/  RET.REL.NODEC R2 `(_ZN7cutlass13device_kernelINS_4gemm6kernel13GemmUniversalIN4cute5tupleIJiiiiEEENS1_10collective13CollectiveMmaINS1_35MainloopSm100TmaUmmaWarpSpecializedILi4ELi2ELi4ENS5_IJNS4_1CILi1EEENSA_ILi2EEESB_EEEEENS5_IJNSA_ILi128EEESF_SF_EEENS_12float_e5m2_tENS5_IJlSB_lEEESH_SI_NS4_8TiledMMAINS4_8MMA_AtomIJNS4_10MMA_TraitsINS4_19SM100_MMA_F8F6F4_SSEJSH_SH_fSF_SF_NS4_17integral_constantINS4_4UMMA5MajorELSP_0EEESQ_NSN_INSO_7ScaleInELSR_0EEESS_EEEEEENS4_6LayoutINS5_IJSB_SB_SB_EEENS5_IJNSA_ILi0EEESX_SX_EEEEENS5_IJNS4_10UnderscoreES10_S10_EEEEENS4_23SM90_TMA_LOAD_MULTICASTENS4_14ComposedLayoutINS4_7SwizzleILi3ELi4ELi3EEENS4_18smem_ptr_flag_bitsILi8EEENSV_INS5_IJNSA_ILi8EEESF_EEENS5_IJSF_SB_EEEEEEEvNS4_8identityENS4_13SM90_TMA_LOADES1D_vS1E_EENS_8epilogue10collective18CollectiveEpilogueINS1H_23Sm100TmaWarpSpecializedILi2ELi2ELi64ELb0ELb0EEEJSG_NS5_IJNSV_ISF_SB_EENSV_INSA_ILi64EEESB_EEEEESH_SI_SH_SI_NS1H_6fusion15FusionCallbacksIS1L_NS1Q_17LinearCombinationISH_fSH_fLNS_15FloatRoundStyleE2EEESG_S1P_JEEENS4_5SM1004TMEM4LOAD26SM100_TMEM_LOAD_32dp32b64xES1F_NS14_INS15_ILi2ELi4ELi3EEES18_NSV_INS5_IJS19_S1N_EEENS5_IJS1N_SB_EEEEEEENS4_39AutoVectorizingCopyWithAssumedAlignmentILi128EEENS4_14SM90_TMA_STOREES24_S26_S26_EEEvvEEEEvNT_6ParamsE) ;  /* 0xffffff6c02687950 */ /* 0x000fea0003c3ffff */
        .weak           $__internal_1_$__cuda_sm10x_tcgen05_guardrail_trap_phase_invalid_during_alloc
        .type           $__internal_1_$__cuda_sm10x_tcgen05_guardrail_trap_phase_invalid_during_alloc,@function
        .size           $__internal_1_$__cuda_sm10x_tcgen05_guardrail_trap_phase_invalid_during_alloc,($__internal_2_$__cuda_sm10x_tcgen05_guardrail_trap_unallocated_columns_being_dealloced - $__internal_1_$__cuda_sm10x_tcgen05_guardrail_trap_phase_invalid_during_alloc)
$__internal_1_$__cuda_sm10x_tcgen05_guardrail_trap_phase_invalid_during_alloc:
[----:B------:R-:W-:Y:S05]  /*9260*/  BPT.TRAP 0x1 ;  /* 0x000000040000795c */ /* 0x000fea0000300000 */
[----:B------:R-:W-:-:S04]  /*9270*/  MOV R5, 0x0 ;  /* 0x0000000000057802 */ /* 0x000fc80000000f00 */
[----:B------:R-:W-:Y:S05]  /*9280*/  RET.REL.NODEC R4 `(_ZN7cutlass13device_kernelINS_4gemm6kernel13GemmUniversalIN4cute5tupleIJiiiiEEENS1_10collective13CollectiveMmaINS1_35MainloopSm100TmaUmmaWarpSpecializedILi4ELi2ELi4ENS5_IJNS4_1CILi1EEENSA_ILi2EEESB_EEEEENS5_IJNSA_ILi128EEESF_SF_EEENS_12float_e5m2_tENS5_IJlSB_lEEESH_SI_NS4_8TiledMMAINS4_8MMA_AtomIJNS4_10MMA_TraitsINS4_19SM100_MMA_F8F6F4_SSEJSH_SH_fSF_SF_NS4_17integral_constantINS4_4UMMA5MajorELSP_0EEESQ_NSN_INSO_7ScaleInELSR_0EEESS_EEEEEENS4_6LayoutINS5_IJSB_SB_SB_EEENS5_IJNSA_ILi0EEESX_SX_EEEEENS5_IJNS4_10UnderscoreES10_S10_EEEEENS4_23SM90_TMA_LOAD_MULTICASTENS4_14ComposedLayoutINS4_7SwizzleILi3ELi4ELi3EEENS4_18smem_ptr_flag_bitsILi8EEENSV_INS5_IJNSA_ILi8EEESF_EEENS5_IJSF_SB_EEEEEEEvNS4_8identityENS4_13SM90_TMA_LOADES1D_vS1E_EENS_8epilogue10collective18CollectiveEpilogueINS1H_23Sm100TmaWarpSpecializedILi2ELi2ELi64ELb0ELb0EEEJSG_NS5_IJNSV_ISF_SB_EENSV_INSA_ILi64EEESB_EEEEESH_SI_SH_SI_NS1H_6fusion15FusionCallbacksIS1L_NS1Q_17LinearCombinationISH_fSH_fLNS_15FloatRoundStyleE2EEESG_S1P_JEEENS4_5SM1004TMEM4LOAD26SM100_TMEM_LOAD_32dp32b64xES1F_NS14_INS15_ILi2ELi4ELi3EEES18_NSV_INS5_IJS19_S1N_EEENS5_IJS1N_SB_EEEEEEENS4_39AutoVectorizingCopyWithAssumedAlignmentILi128EEENS4_14SM90_TMA_STOREES24_S26_S26_EEEvvEEEEvNT_6ParamsE) ;  /* 0xffffff6c045c7950 */ /* 0x000fea0003c3ffff */
        .weak           $__internal_2_$__cuda_sm10x_tcgen05_guardrail_trap_unallocated_columns_being_dealloced
        .type           $__internal_2_$__cuda_sm10x_tcgen05_guardrail_trap_unallocated_columns_being_dealloced,@function
        .size           $__internal_2_$__cuda_sm10x_tcgen05_guardrail_trap_unallocated_columns_being_dealloced,(.L_x_150 - $__internal_2_$__cuda_sm10x_tcgen05_guardrail_trap_unallocated_columns_being_dealloced)
$__internal_2_$__cuda_sm10x_tcgen05_guardrail_trap_unallocated_columns_being_dealloced:
[----:B------:R-:W-:Y:S05]  /*9290*/  BPT.TRAP 0x1 ;  /* 0x000000040000795c */ /* 0x000fea0000300000 */
[----:B------:R-:W-:-:S04]  /*92a0*/  HFMA2 R3, -RZ, RZ, 0, 0 ;  /* 0x00000000ff037431 */ /* 0x000fc800000001ff */
[----:B------:R-:W-:Y:S05]  /*92b0*/  RET.REL.NODEC R2 `(_ZN7cutlass13device_kernelINS_4gemm6kernel13GemmUniversalIN4cute5tupleIJiiiiEEENS1_10collective13CollectiveMmaINS1_35MainloopSm100TmaUmmaWarpSpecializedILi4ELi2ELi4ENS5_IJNS4_1CILi1EEENSA_ILi2EEESB_EEEEENS5_IJNSA_ILi128EEESF_SF_EEENS_12float_e5m2_tENS5_IJlSB_lEEESH_SI_NS4_8TiledMMAINS4_8MMA_AtomIJNS4_10MMA_TraitsINS4_19SM100_MMA_F8F6F4_SSEJSH_SH_fSF_SF_NS4_17integral_constantINS4_4UMMA5MajorELSP_0EEESQ_NSN_INSO_7ScaleInELSR_0EEESS_EEEEEENS4_6LayoutINS5_IJSB_SB_SB_EEENS5_IJNSA_ILi0EEESX_SX_EEEEENS5_IJNS4_10UnderscoreES10_S10_EEEEENS4_23SM90_TMA_LOAD_MULTICASTENS4_14ComposedLayoutINS4_7SwizzleILi3ELi4ELi3EEENS4_18smem_ptr_flag_bitsILi8EEENSV_INS5_IJNSA_ILi8EEESF_EEENS5_IJSF_SB_EEEEEEEvNS4_8identityENS4_13SM90_TMA_LOADES1D_vS1E_EENS_8epilogue10collective18CollectiveEpilogueINS1H_23Sm100TmaWarpSpecializedILi2ELi2ELi64ELb0ELb0EEEJSG_NS5_IJNSV_ISF_SB_EENSV_INSA_ILi64EEESB_EEEEESH_SI_SH_SI_NS1H_6fusion15FusionCallbacksIS1L_NS1Q_17LinearCombinationISH_fSH_fLNS_15FloatRoundStyleE2EEESG_S1P_JEEENS4_5SM1004TMEM4LOAD26SM100_TMEM_LOAD_32dp32b64xES1F_NS14_INS15_ILi2ELi4ELi3EEES18_NSV_INS5_IJS19_S1N_EEENS5_IJS1N_SB_EEEEEEENS4_39AutoVectorizingCopyWithAssumedAlignmentILi128EEENS4_14SM90_TMA_STOREES24_S26_S26_EEEvvEEEEvNT_6ParamsE) ;  /* 0xffffff6c02507950 */ /* 0x000fea0003c3ffff */
.L_x_149:
[----:B------:R-:W-:-:S00]  /*92c0*/  BRA `(.L_x_149) ;  /* 0xfffffffc00fc7947 */ /* 0x000fc0000383ffff */
[----:B------:R-:W-:-:S00]  /*92d0*/  NOP ;  /* 0x0000000000007918 */ /* 0x000fc00000000000 */
        /* <DEDUP_REMOVED lines=10> */
.L_x_150:


//--------------------- .nv.global.init           --------------------------
	.section	.nv.global.init,"aw",@progbits
.nv.global.init:
	.type		$str$27,@object
	.size		$str$27,($str$28 - $str$27)
$str$27:
        /*0000*/ 	.byte	0x28, 0x61, 0x64, 0x64, 0x72, 0x65, 0x73, 0x73, 0x20, 0x26, 0x20, 0x6d, 0x61, 0x73, 0x6b, 0x29
        /*0010*/ 	.byte	0x20, 0x3d, 0x3d, 0x20, 0x30, 0x00
	.type		$str$28,@object
	.size		$str$28,($str$26 - $str$28)
$str$28:
        /*0016*/ 	.byte	0x2f, 0x74, 0x6d, 0x70, 0x2f, 0x63, 0x75, 0x74, 0x6c, 0x61, 0x73, 0x73, 0x5f, 0x73, 0x77, 0x65
        /*0026*/ 	.byte	0x65, 0x70, 0x5f, 0x73, 0x72, 0x63, 0x2f, 0x69, 0x6e, 0x63, 0x6c, 0x75, 0x64, 0x65, 0x2f, 0x63
        /*0036*/ 	.byte	0x75, 0x74, 0x65, 0x2f, 0x70, 0x6f, 0x69, 0x6e, 0x74, 0x65, 0x72, 0x5f, 0x66, 0x6c, 0x61, 0x67
        /*0046*/ 	.byte	0x67, 0x65, 0x64, 0x2e, 0x68, 0x70, 0x70, 0x00
	.type		$str$26,@object
	.size		$str$26,($str$25 - $str$26)
$str$26:
        /*004e*/ 	.byte	0x2f, 0x74, 0x6d, 0x70, 0x2f, 0x63, 0x75, 0x74, 0x6c, 0x61, 0x73, 0x73, 0x5f, 0x73, 0x77, 0x65
        /*005e*/ 	.byte	0x65, 0x70, 0x5f, 0x73, 0x72, 0x63, 0x2f, 0x69, 0x6e, 0x63, 0x6c, 0x75, 0x64, 0x65, 0x2f, 0x63
        /*006e*/ 	.byte	0x75, 0x74, 0x65, 0x2f, 0x61, 0x74, 0x6f, 0x6d, 0x2f, 0x63, 0x6f, 0x70, 0x79, 0x5f, 0x74, 0x72
        /*007e*/ 	.byte	0x61, 0x69, 0x74, 0x73, 0x5f, 0x73, 0x6d, 0x31, 0x30, 0x30, 0x2e, 0x68, 0x70, 0x70, 0x00
	.type		$str$25,@object
	.size		$str$25,(__unnamed_1 - $str$25)
$str$25:
        /*008d*/ 	.byte	0x28, 0x28, 0x75, 0x69, 0x6e, 0x74, 0x33, 0x32, 0x5f, 0x74, 0x28, 0x74, 0x68, 0x72, 0x65, 0x61
        /*009d*/ 	.byte	0x64, 0x49, 0x64, 0x78, 0x2e, 0x78, 0x29, 0x20, 0x2f, 0x20, 0x33, 0x32, 0x29, 0x20, 0x25, 0x20
        /*00ad*/ 	.byte	0x34, 0x29, 0x20, 0x3d, 0x3d, 0x20, 0x28, 0x28, 0x28, 0x74, 0x6d, 0x65, 0x6d, 0x5f, 0x61, 0x64
        /*00bd*/ 	.byte	0x64, 0x72, 0x20, 0x3e, 0x3e, 0x20, 0x31, 0x36, 0x29, 0x20, 0x2f, 0x20, 0x33, 0x32, 0x29, 0x20
        /*00cd*/ 	.byte	0x25, 0x20, 0x34, 0x29, 0x00
	.type		__unnamed_1,@object
	.size		__unnamed_1,(__unnamed_2 - __unnamed_1)
__unnamed_1:
        /*00d2*/ 	.byte	0x61, 0x75, 0x74, 0x6f, 0x20, 0x63, 0x75, 0x74, 0x65, 0x3a, 0x3a, 0x61, 0x73, 0x5f, 0x70, 0x6f
        /* <DEDUP_REMOVED lines=24> */
        /*0262*/ 	.byte	0x43, 0x3c, 0x38, 0x31, 0x39, 0x32, 0x3e, 0x3e, 0x3e, 0x3e, 0x5d, 0x00
	.type		__unnamed_2,@object
	.size		__unnamed_2,(.L_2 - __unnamed_2)
__unnamed_2:
        /* <DEDUP_REMOVED lines=42> */
        /*050e*/ 	.byte	0x3e, 0x3e, 0x3e, 0x3e, 0x5d, 0x00
.L_2:


//--------------------- .nv.shared._ZN7cutlass13device_kernelINS_4gemm6kernel13GemmUniversalIN4cute5tupleIJiiiiEEENS1_10collective13CollectiveMmaINS1_35MainloopSm100TmaUmmaWarpSpecializedILi4ELi2ELi4ENS5_IJNS4_1CILi1EEENSA_ILi2EEESB_EEEEENS5_IJNSA_ILi128EEESF_SF_EEENS_12float_e5m2_tENS5_IJlSB_lEEESH_SI_NS4_8TiledMMAINS4_8MMA_AtomIJNS4_10MMA_TraitsINS4_19SM100_MMA_F8F6F4_SSEJSH_SH_fSF_SF_NS4_17integral_constantINS4_4UMMA5MajorELSP_0EEESQ_NSN_INSO_7ScaleInELSR_0EEESS_EEEEEENS4_6LayoutINS5_IJSB_SB_SB_EEENS5_IJNSA_ILi0EEESX_SX_EEEEENS5_IJNS4_10UnderscoreES10_S10_EEEEENS4_23SM90_TMA_LOAD_MULTICASTENS4_14ComposedLayoutINS4_7SwizzleILi3ELi4ELi3EEENS4_18smem_ptr_flag_bitsILi8EEENSV_INS5_IJNSA_ILi8EEESF_EEENS5_IJSF_SB_EEEEEEEvNS4_8identityENS4_13SM90_TMA_LOADES1D_vS1E_EENS_8epilogue10collective18CollectiveEpilogueINS1H_23Sm100TmaWarpSpecializedILi2ELi2ELi64ELb0ELb0EEEJSG_NS5_IJNSV_ISF_SB_EENSV_INSA_ILi64EEESB_EEEEESH_SI_SH_SI_NS1H_6fusion15FusionCallbacksIS1L_NS1Q_17LinearCombinationISH_fSH_fLNS_15FloatRoundStyleE2EEESG_S1P_JEEENS4_5SM1004TMEM4LOAD26SM100_TMEM_LOAD_32dp32b64xES1F_NS14_INS15_ILi2ELi4ELi3EEES18_NSV_INS5_IJS19_S1N_EEENS5_IJS1N_SB_EEEEEEENS4_39AutoVectorizingCopyWithAssumedAlignmentILi128EEENS4_14SM90_TMA_STOREES24_S26_S26_EEEvvEEEEvNT_6ParamsE --------------------------
	.section	.nv.shared._ZN7cutlass13device_kernelINS_4gemm6kernel13GemmUniversalIN4cute5tupleIJiiiiEEENS1_10collective13CollectiveMmaINS1_35MainloopSm100TmaUmmaWarpSpecializedILi4ELi2ELi4ENS5_IJNS4_1CILi1EEENSA_ILi2EEESB_EEEEENS5_IJNSA_ILi128EEESF_SF_EEENS_12float_e5m2_tENS5_IJlSB_lEEESH_SI_NS4_8TiledMMAINS4_8MMA_AtomIJNS4_10MMA_TraitsINS4_19SM100_MMA_F8F6F4_SSEJSH_SH_fSF_SF_NS4_17integral_constantINS4_4UMMA5MajorELSP_0EEESQ_NSN_INSO_7ScaleInELSR_0EEESS_EEEEEENS4_6LayoutINS5_IJSB_SB_SB_EEENS5_IJNSA_ILi0EEESX_SX_EEEEENS5_IJNS4_10UnderscoreES10_S10_EEEEENS4_23SM90_TMA_LOAD_MULTICASTENS4_14ComposedLayoutINS4_7SwizzleILi3ELi4ELi3EEENS4_18smem_ptr_flag_bitsILi8EEENSV_INS5_IJNSA_ILi8EEESF_EEENS5_IJSF_SB_EEEEEEEvNS4_8identityENS4_13SM90_TMA_LOADES1D_vS1E_EENS_8epilogue10collective18CollectiveEpilogueINS1H_23Sm100TmaWarpSpecializedILi2ELi2ELi64ELb0ELb0EEEJSG_NS5_IJNSV_ISF_SB_EENSV_INSA_ILi64EEESB_EEEEESH_SI_SH_SI_NS1H_6fusion15FusionCallbacksIS1L_NS1Q_17LinearCombinationISH_fSH_fLNS_15FloatRoundStyleE2EEESG_S1P_JEEENS4_5SM1004TMEM4LOAD26SM100_TMEM_LOAD_32dp32b64xES1F_NS14_INS15_ILi2ELi4ELi3EEES18_NSV_INS5_IJS19_S1N_EEENS5_IJS1N_SB_EEEEEEENS4_39AutoVectorizingCopyWithAssumedAlignmentILi128EEENS4_14SM90_TMA_STOREES24_S26_S26_EEEvvEEEEvNT_6ParamsE,"aw",@nobits
	.sectionflags	@""
	.align	16
	.zero		1024


//--------------------- .nv.shared.reserved.0     --------------------------
	.section	.nv.shared.reserved.0,"aw",@nobits
	.weak		__nv_reservedSMEM_offset_0_alias
	.size		__nv_reservedSMEM_offset_0_alias, 0, 64
	.other		__nv_reservedSMEM_offset_0_alias,@"STO_CUDA_RESERVED_SHARED STV_DEFAULT"
__nv_reservedSMEM_offset_0_alias:
	.zero		0
.nv.shared.reserved.0:
	.zero		64
	.weak		__nv_reservedSMEM_tcgen05_partition
	.type		__nv_reservedSMEM_tcgen05_partition,@object
	.size		__nv_reservedSMEM_tcgen05_partition,(.L_0 - __nv_reservedSMEM_tcgen05_partition)
__nv_reservedSMEM_tcgen05_partition:
	.zero		32
.L_0:


//--------------------- .nv.global                --------------------------
	.section	.nv.global,"aw",@nobits
.nv.global:
	.type		_ZN39_INTERNAL_562ebefa_4_k_cu_235f86e4_93694cute1_E,@object
	.size		_ZN39_INTERNAL_562ebefa_4_k_cu_235f86e4_93694cute1_E,(_ZN39_INTERNAL_562ebefa_4_k_cu_235f86e4_93694cuda3std3__45__cpo6cbeginE - _ZN39_INTERNAL_562ebefa_4_k_cu_235f86e4_93694cute1_E)
_ZN39_INTERNAL_562ebefa_4_k_cu_235f86e4_93694cute1_E:
	.zero		1
	.type		_ZN39_INTERNAL_562ebefa_4_k_cu_235f86e4_93694cuda3std3__45__cpo6cbeginE,@object
	.size		_ZN39_INTERNAL_562ebefa_4_k_cu_235f86e4_93694cuda3std3__45__cpo6cbeginE,(_ZN39_INTERNAL_562ebefa_4_k_cu_235f86e4_93694cuda3std3__48in_placeE - _ZN39_INTERNAL_562ebefa_4_k_cu_235f86e4_93694cuda3std3__45__cpo6cbeginE)
_ZN39_INTERNAL_562ebefa_4_k_cu_235f86e4_93694cuda3std3__45__cpo6cbeginE:
	.zero		1
	.type		_ZN39_INTERNAL_562ebefa_4_k_cu_235f86e4_93694cuda3std3__48in_placeE,@object
	.size		_ZN39_INTERNAL_562ebefa_4_k_cu_235f86e4_93694cuda3std3__48in_placeE,(_ZN39_INTERNAL_562ebefa_4_k_cu_235f86e4_93694cuda3std6ranges3__45__cpo9iter_moveE - _ZN39_INTERNAL_562ebefa_4_k_cu_235f86e4_93694cuda3std3__48in_placeE)
_ZN39_INTERNAL_562ebefa_4_k_cu_235f86e4_93694cuda3std3__48in_placeE:
	.zero		1
	.type		_ZN39_INTERNAL_562ebefa_4_k_cu_235f86e4_93694cuda3std6ranges3__45__cpo9iter_moveE,@object
	.size		_ZN39_INTERNAL_562ebefa_4_k_cu_235f86e4_93694cuda3std6ranges3__45__cpo9iter_moveE,(_ZN39_INTERNAL_562ebefa_4_k_cu_235f86e4_93694cuda3std3__45__cpo5beginE - _ZN39_INTERNAL_562ebefa_4_k_cu_235f86e4_93694cuda3std6ranges3__45__cpo9iter_moveE)
_ZN39_INTERNAL_562ebefa_4_k_cu_235f86e4_93694cuda3std6ranges3__45__cpo9iter_moveE:
	.zero		1
	.type		_ZN39_INTERNAL_562ebefa_4_k_cu_235f86e4_93694cuda3std3__45__cpo5beginE,@object
	.size		_ZN39_INTERNAL_562ebefa_4_k_cu_235f86e4_93694cuda3std3__45__cpo5beginE,(_ZN39_INTERNAL_562ebefa_4_k_cu_235f86e4_93694cuda3std3__441_GLOBAL__N__562ebefa_4_k_cu_235f86e4_93696ignoreE - _ZN39_INTERNAL_562ebefa_4_k_cu_235f86e4_93694cuda3std3__45__cpo5beginE)
_ZN39_INTERNAL_562ebefa_4_k_cu_235f86e4_93694cuda3std3__45__cpo5beginE:
	.zero		1
	.type		_ZN39_INTERNAL_562ebefa_4_k_cu_235f86e4_93694cuda3std3__441_GLOBAL__N__562ebefa_4_k_cu_235f86e4_93696ignoreE,@object
	.size		_ZN39_INTERNAL_562ebefa_4_k_cu_235f86e4_93694cuda3std3__441_GLOBAL__N__562ebefa_4_k_cu_235f86e4_93696ignoreE,(_ZN39_INTERNAL_562ebefa_4_k_cu_235f86e4_93694cute7productE - _ZN39_INTERNAL_562ebefa_4_k_cu_235f86e4_93694cuda3std3__441_GLOBAL__N__562ebefa_4_k_cu_235f86e4_93696ignoreE)
_ZN39_INTERNAL_562ebefa_4_k_cu_235f86e4_93694cuda3std3__441_GLOBAL__N__562ebefa_4_k_cu_235f86e4_93696ignoreE:
	.zero		1
	.type		_ZN39_INTERNAL_562ebefa_4_k_cu_235f86e4_93694cute7productE,@object
	.size		_ZN39_INTERNAL_562ebefa_4_k_cu_235f86e4_93694cute7productE,(_ZN39_INTERNAL_562ebefa_4_k_cu_235f86e4_93694cuda3std3__45__cpo3endE - _ZN39_INTERNAL_562ebefa_4_k_cu_235f86e4_93694cute7productE)
_ZN39_INTERNAL_562ebefa_4_k_cu_235f86e4_93694cute7productE:
	.zero		1
	.type		_ZN39_INTERNAL_562ebefa_4_k_cu_235f86e4_93694cuda3std3__45__cpo3endE,@object
	.size		_ZN39_INTERNAL_562ebefa_4_k_cu_235f86e4_93694cuda3std3__45__cpo3endE,(_ZN39_INTERNAL_562ebefa_4_k_cu_235f86e4_93694cuda3std3__419piecewise_constructE - _ZN39_INTERNAL_562ebefa_4_k_cu_235f86e4_93694cuda3std3__45__cpo3endE)
_ZN39_INTERNAL_562ebefa_4_k_cu_235f86e4_93694cuda3std3__45__cpo3endE:
	.zero		1
	.type		_ZN39_INTERNAL_562ebefa_4_k_cu_235f86e4_93694cuda3std3__419piecewise_constructE,@object
	.size		_ZN39_INTERNAL_562ebefa_4_k_cu_235f86e4_93694cuda3std3__419piecewise_constructE,(_ZN39_INTERNAL_562ebefa_4_k_cu_235f86e4_93694cuda3std3__45__cpo4cendE - _ZN39_INTERNAL_562ebefa_4_k_cu_235f86e4_93694cuda3std3__419piecewise_constructE)
_ZN39_INTERNAL_562ebefa_4_k_cu_235f86e4_93694cuda3std3__419piecewise_constructE:
	.zero		1
	.type		_ZN39_INTERNAL_562ebefa_4_k_cu_235f86e4_93694cuda3std3__45__cpo4cendE,@object
	.size		_ZN39_INTERNAL_562ebefa_4_k_cu_235f86e4_93694cuda3std3__45__cpo4cendE,(_ZN39_INTERNAL_562ebefa_4_k_cu_235f86e4_93694cuda3std6ranges3__45__cpo4swapE - _ZN39_INTERNAL_562ebefa_4_k_cu_235f86e4_93694cuda3std3__45__cpo4cendE)
_ZN39_INTERNAL_562ebefa_4_k_cu_235f86e4_93694cuda3std3__45__cpo4cendE:
	.zero		1
	.type		_ZN39_INTERNAL_562ebefa_4_k_cu_235f86e4_93694cuda3std6ranges3__45__cpo4swapE,@object
	.size		_ZN39_INTERNAL_562ebefa_4_k_cu_235f86e4_93694cuda3std6ranges3__45__cpo4swapE,(.L_10 - _ZN39_INTERNAL_562ebefa_4_k_cu_235f86e4_93694cuda3std6ranges3__45__cpo4swapE)
_ZN39_INTERNAL_562ebefa_4_k_cu_235f86e4_93694cuda3std6ranges3__45__cpo4swapE:
	.zero		1
.L_10:


//--------------------- .nv.constant0._ZN7cutlass13device_kernelINS_4gemm6kernel13GemmUniversalIN4cute5tupleIJiiiiEEENS1_10collective13CollectiveMmaINS1_35MainloopSm100TmaUmmaWarpSpecializedILi4ELi2ELi4ENS5_IJNS4_1CILi1EEENSA_ILi2EEESB_EEEEENS5_IJNSA_ILi128EEESF_SF_EEENS_12float_e5m2_tENS5_IJlSB_lEEESH_SI_NS4_8TiledMMAINS4_8MMA_AtomIJNS4_10MMA_TraitsINS4_19SM100_MMA_F8F6F4_SSEJSH_SH_fSF_SF_NS4_17integral_constantINS4_4UMMA5MajorELSP_0EEESQ_NSN_INSO_7ScaleInELSR_0EEESS_EEEEEENS4_6LayoutINS5_IJSB_SB_SB_EEENS5_IJNSA_ILi0EEESX_SX_EEEEENS5_IJNS4_10UnderscoreES10_S10_EEEEENS4_23SM90_TMA_LOAD_MULTICASTENS4_14ComposedLayoutINS4_7SwizzleILi3ELi4ELi3EEENS4_18smem_ptr_flag_bitsILi8EEENSV_INS5_IJNSA_ILi8EEESF_EEENS5_IJSF_SB_EEEEEEEvNS4_8identityENS4_13SM90_TMA_LOADES1D_vS1E_EENS_8epilogue10collective18CollectiveEpilogueINS1H_23Sm100TmaWarpSpecializedILi2ELi2ELi64ELb0ELb0EEEJSG_NS5_IJNSV_ISF_SB_EENSV_INSA_ILi64EEESB_EEEEESH_SI_SH_SI_NS1H_6fusion15FusionCallbacksIS1L_NS1Q_17LinearCombinationISH_fSH_fLNS_15FloatRoundStyleE2EEESG_S1P_JEEENS4_5SM1004TMEM4LOAD26SM100_TMEM_LOAD_32dp32b64xES1F_NS14_INS15_ILi2ELi4ELi3EEES18_NSV_INS5_IJS19_S1N_EEENS5_IJS1N_SB_EEEEEEENS4_39AutoVectorizingCopyWithAssumedAlignmentILi128EEENS4_14SM90_TMA_STOREES24_S26_S26_EEEvvEEEEvNT_6ParamsE --------------------------
	.section	.nv.constant0._ZN7cutlass13device_kernelINS_4gemm6kernel13GemmUniversalIN4cute5tupleIJiiiiEEENS1_10collective13CollectiveMmaINS1_35MainloopSm100TmaUmmaWarpSpecializedILi4ELi2ELi4ENS5_IJNS4_1CILi1EEENSA_ILi2EEESB_EEEEENS5_IJNSA_ILi128EEESF_SF_EEENS_12float_e5m2_tENS5_IJlSB_lEEESH_SI_NS4_8TiledMMAINS4_8MMA_AtomIJNS4_10MMA_TraitsINS4_19SM100_MMA_F8F6F4_SSEJSH_SH_fSF_SF_NS4_17integral_constantINS4_4UMMA5MajorELSP_0EEESQ_NSN_INSO_7ScaleInELSR_0EEESS_EEEEEENS4_6LayoutINS5_IJSB_SB_SB_EEENS5_IJNSA_ILi0EEESX_SX_EEEEENS5_IJNS4_10UnderscoreES10_S10_EEEEENS4_23SM90_TMA_LOAD_MULTICASTENS4_14ComposedLayoutINS4_7SwizzleILi3ELi4ELi3EEENS4_18smem_ptr_flag_bitsILi8EEENSV_INS5_IJNSA_ILi8EEESF_EEENS5_IJSF_SB_EEEEEEEvNS4_8identityENS4_13SM90_TMA_LOADES1D_vS1E_EENS_8epilogue10collective18CollectiveEpilogueINS1H_23Sm100TmaWarpSpecializedILi2ELi2ELi64ELb0ELb0EEEJSG_NS5_IJNSV_ISF_SB_EENSV_INSA_ILi64EEESB_EEEEESH_SI_SH_SI_NS1H_6fusion15FusionCallbacksIS1L_NS1Q_17LinearCombinationISH_fSH_fLNS_15FloatRoundStyleE2EEESG_S1P_JEEENS4_5SM1004TMEM4LOAD26SM100_TMEM_LOAD_32dp32b64xES1F_NS14_INS15_ILi2ELi4ELi3EEES18_NSV_INS5_IJS19_S1N_EEENS5_IJS1N_SB_EEEEEEENS4_39AutoVectorizingCopyWithAssumedAlignmentILi128EEENS4_14SM90_TMA_STOREES24_S26_S26_EEEvvEEEEvNT_6ParamsE,"a",@progbits
	.sectionflags	@""
	.align	4
.nv.constant0._ZN7cutlass13device_kernelINS_4gemm6kernel13GemmUniversalIN4cute5tupleIJiiiiEEENS1_10collective13CollectiveMmaINS1_35MainloopSm100TmaUmmaWarpSpecializedILi4ELi2ELi4ENS5_IJNS4_1CILi1EEENSA_ILi2EEESB_EEEEENS5_IJNSA_ILi128EEESF_SF_EEENS_12float_e5m2_tENS5_IJlSB_lEEESH_SI_NS4_8TiledMMAINS4_8MMA_AtomIJNS4_10MMA_TraitsINS4_19SM100_MMA_F8F6F4_SSEJSH_SH_fSF_SF_NS4_17integral_constantINS4_4UMMA5MajorELSP_0EEESQ_NSN_INSO_7ScaleInELSR_0EEESS_EEEEEENS4_6LayoutINS5_IJSB_SB_SB_EEENS5_IJNSA_ILi0EEESX_SX_EEEEENS5_IJNS4_10UnderscoreES10_S10_EEEEENS4_23SM90_TMA_LOAD_MULTICASTENS4_14ComposedLayoutINS4_7SwizzleILi3ELi4ELi3EEENS4_18smem_ptr_flag_bitsILi8EEENSV_INS5_IJNSA_ILi8EEESF_EEENS5_IJSF_SB_EEEEEEEvNS4_8identityENS4_13SM90_TMA_LOADES1D_vS1E_EENS_8epilogue10collective18CollectiveEpilogueINS1H_23Sm100TmaWarpSpecializedILi2ELi2ELi64ELb0ELb0EEEJSG_NS5_IJNSV_ISF_SB_EENSV_INSA_ILi64EEESB_EEEEESH_SI_SH_SI_NS1H_6fusion15FusionCallbacksIS1L_NS1Q_17LinearCombinationISH_fSH_fLNS_15FloatRoundStyleE2EEESG_S1P_JEEENS4_5SM1004TMEM4LOAD26SM100_TMEM_LOAD_32dp32b64xES1F_NS14_INS15_ILi2ELi4ELi3EEES18_NSV_INS5_IJS19_S1N_EEENS5_IJS1N_SB_EEEEEEENS4_39AutoVectorizingCopyWithAssumedAlignmentILi128EEENS4_14SM90_TMA_STOREES24_S26_S26_EEEvvEEEEvNT_6ParamsE:
	.zero		2944


//--------------------- SYMBOLS --------------------------

	.type		.nv.reservedSmem.offset0,@object
	.size		.nv.reservedSmem.offset0,0x4
	.type		.nv.reservedSmem.cap,@object
	.size		.nv.reservedSmem.cap,0x4
	.type		__assertfail,@function
